//
// Generated by NVIDIA NVVM Compiler
//
// Compiler Build ID: CL-36424714
// Cuda compilation tools, release 13.0, V13.0.88
// Based on NVVM 20.0.0
//

.version 9.0
.target sm_100
.address_size 64

	// .globl	_Z6im2colIiEvP6TensorIT_ES3_iiiiiiii

.visible .entry _Z6im2colIiEvP6TensorIT_ES3_iiiiiiii(
	.param .u64 .ptr .align 1 _Z6im2colIiEvP6TensorIT_ES3_iiiiiiii_param_0,
	.param .u64 .ptr .align 1 _Z6im2colIiEvP6TensorIT_ES3_iiiiiiii_param_1,
	.param .u32 _Z6im2colIiEvP6TensorIT_ES3_iiiiiiii_param_2,
	.param .u32 _Z6im2colIiEvP6TensorIT_ES3_iiiiiiii_param_3,
	.param .u32 _Z6im2colIiEvP6TensorIT_ES3_iiiiiiii_param_4,
	.param .u32 _Z6im2colIiEvP6TensorIT_ES3_iiiiiiii_param_5,
	.param .u32 _Z6im2colIiEvP6TensorIT_ES3_iiiiiiii_param_6,
	.param .u32 _Z6im2colIiEvP6TensorIT_ES3_iiiiiiii_param_7,
	.param .u32 _Z6im2colIiEvP6TensorIT_ES3_iiiiiiii_param_8,
	.param .u32 _Z6im2colIiEvP6TensorIT_ES3_iiiiiiii_param_9
)
{
	.reg .pred 	%p<88>;
	.reg .b32 	%r<259>;
	.reg .b64 	%rd<132>;

	ld.param.u64 	%rd29, [_Z6im2colIiEvP6TensorIT_ES3_iiiiiiii_param_0];
	ld.param.u64 	%rd28, [_Z6im2colIiEvP6TensorIT_ES3_iiiiiiii_param_1];
	ld.param.u32 	%r119, [_Z6im2colIiEvP6TensorIT_ES3_iiiiiiii_param_2];
	ld.param.u32 	%r120, [_Z6im2colIiEvP6TensorIT_ES3_iiiiiiii_param_3];
	ld.param.u32 	%r121, [_Z6im2colIiEvP6TensorIT_ES3_iiiiiiii_param_4];
	ld.param.u32 	%r122, [_Z6im2colIiEvP6TensorIT_ES3_iiiiiiii_param_5];
	ld.param.u32 	%r123, [_Z6im2colIiEvP6TensorIT_ES3_iiiiiiii_param_6];
	ld.param.u32 	%r124, [_Z6im2colIiEvP6TensorIT_ES3_iiiiiiii_param_7];
	ld.param.u32 	%r125, [_Z6im2colIiEvP6TensorIT_ES3_iiiiiiii_param_8];
	ld.param.u32 	%r126, [_Z6im2colIiEvP6TensorIT_ES3_iiiiiiii_param_9];
	cvta.to.global.u64 	%rd1, %rd29;
	cvta.to.global.u64 	%rd30, %rd28;
	ld.global.u64 	%rd31, [%rd30+8];
	cvta.to.global.u64 	%rd32, %rd31;
	ld.global.u32 	%r127, [%rd32];
	ld.global.u32 	%r1, [%rd32+4];
	ld.global.u32 	%r2, [%rd32+8];
	ld.global.u64 	%rd33, [%rd1+8];
	cvta.to.global.u64 	%rd34, %rd33;
	ld.global.u32 	%r128, [%rd34];
	mul.lo.s32 	%r129, %r128, %r127;
	ld.global.u32 	%r130, [%rd34+4];
	mul.lo.s32 	%r3, %r129, %r130;
	shl.b32 	%r131, %r125, 1;
	add.s32 	%r132, %r119, -1;
	mul.lo.s32 	%r133, %r123, %r132;
	not.b32 	%r134, %r133;
	add.s32 	%r135, %r131, %r134;
	add.s32 	%r136, %r135, %r1;
	div.s32 	%r137, %r136, %r121;
	add.s32 	%r4, %r137, 1;
	shl.b32 	%r138, %r126, 1;
	add.s32 	%r139, %r120, -1;
	mul.lo.s32 	%r140, %r124, %r139;
	not.b32 	%r141, %r140;
	add.s32 	%r142, %r138, %r141;
	add.s32 	%r143, %r142, %r2;
	div.s32 	%r144, %r143, %r122;
	add.s32 	%r5, %r144, 1;
	mov.u32 	%r145, %ntid.x;
	mov.u32 	%r146, %ctaid.x;
	mov.u32 	%r147, %tid.x;
	mad.lo.s32 	%r222, %r145, %r146, %r147;
	setp.ge.s32 	%p1, %r222, %r3;
	@%p1 bra 	$L__BB0_47;
	setp.lt.s32 	%p2, %r120, 1;
	mul.lo.s32 	%r7, %r5, %r4;
	@%p2 bra 	$L__BB0_47;
	and.b32  	%r8, %r120, 7;
	and.b32  	%r9, %r120, 2147483640;
	shl.b32 	%r10, %r124, 3;
	shl.b32 	%r11, %r124, 1;
	mul.lo.s32 	%r12, %r124, 3;
	shl.b32 	%r13, %r124, 2;
	mul.lo.s32 	%r14, %r124, 5;
	mul.lo.s32 	%r15, %r124, 6;
	mul.lo.s32 	%r16, %r124, 7;
	mul.wide.s32 	%rd2, %r7, 32;
	mul.wide.s32 	%rd3, %r7, 28;
	mul.wide.s32 	%rd4, %r7, 24;
	mul.wide.s32 	%rd5, %r7, 20;
	mul.wide.s32 	%rd6, %r7, 16;
	mul.wide.s32 	%rd7, %r7, 12;
	mul.wide.s32 	%rd8, %r7, 8;
	mul.wide.s32 	%rd9, %r7, 4;
$L__BB0_3:
	ld.param.u32 	%r221, [_Z6im2colIiEvP6TensorIT_ES3_iiiiiiii_param_2];
	ld.param.u64 	%rd122, [_Z6im2colIiEvP6TensorIT_ES3_iiiiiiii_param_1];
	div.s32 	%r149, %r222, %r4;
	mul.lo.s32 	%r150, %r149, %r4;
	sub.s32 	%r151, %r222, %r150;
	div.s32 	%r152, %r149, %r5;
	mul.lo.s32 	%r153, %r152, %r5;
	sub.s32 	%r154, %r149, %r153;
	mul.lo.s32 	%r155, %r154, %r121;
	sub.s32 	%r18, %r155, %r125;
	mul.lo.s32 	%r156, %r151, %r122;
	sub.s32 	%r19, %r156, %r126;
	ld.global.u64 	%rd35, [%rd1];
	cvta.to.global.u64 	%rd36, %rd35;
	mul.lo.s32 	%r157, %r120, %r221;
	mul.lo.s32 	%r158, %r157, %r5;
	mad.lo.s32 	%r159, %r158, %r152, %r154;
	mul.lo.s32 	%r160, %r159, %r4;
	cvt.s64.s32 	%rd37, %r160;
	cvt.s64.s32 	%rd38, %r151;
	add.s64 	%rd39, %rd37, %rd38;
	shl.b64 	%rd40, %rd39, 2;
	add.s64 	%rd131, %rd36, %rd40;
	cvta.to.global.u64 	%rd41, %rd122;
	ld.global.u64 	%rd42, [%rd41];
	cvta.to.global.u64 	%rd11, %rd42;
	mad.lo.s32 	%r161, %r152, %r1, %r18;
	mul.lo.s32 	%r162, %r161, %r2;
	cvt.s64.s32 	%rd43, %r162;
	cvt.s64.s32 	%rd44, %r19;
	add.s64 	%rd12, %rd43, %rd44;
	sub.s32 	%r163, %r124, %r126;
	add.s32 	%r20, %r163, %r156;
	sub.s32 	%r164, %r11, %r126;
	add.s32 	%r21, %r164, %r156;
	sub.s32 	%r165, %r12, %r126;
	add.s32 	%r22, %r165, %r156;
	sub.s32 	%r166, %r13, %r126;
	add.s32 	%r23, %r166, %r156;
	sub.s32 	%r167, %r14, %r126;
	add.s32 	%r24, %r167, %r156;
	sub.s32 	%r168, %r15, %r126;
	add.s32 	%r25, %r168, %r156;
	sub.s32 	%r169, %r16, %r126;
	add.s32 	%r26, %r169, %r156;
	mov.b32 	%r223, 0;
$L__BB0_4:
	setp.lt.u32 	%p3, %r120, 8;
	mul.lo.s32 	%r171, %r223, %r123;
	add.s32 	%r28, %r171, %r18;
	mul.lo.s32 	%r29, %r171, %r2;
	mov.b32 	%r254, 0;
	@%p3 bra 	$L__BB0_23;
	and.b32  	%r172, %r120, 2147483640;
	neg.s32 	%r240, %r172;
	add.s32 	%r239, %r124, %r29;
	add.s32 	%r238, %r11, %r29;
	add.s32 	%r237, %r12, %r29;
	add.s32 	%r236, %r13, %r29;
	add.s32 	%r235, %r14, %r29;
	add.s32 	%r234, %r15, %r29;
	add.s32 	%r233, %r16, %r29;
	mov.u32 	%r224, %r19;
	mov.u32 	%r225, %r26;
	mov.u32 	%r226, %r25;
	mov.u32 	%r227, %r24;
	mov.u32 	%r228, %r23;
	mov.u32 	%r229, %r22;
	mov.u32 	%r230, %r21;
	mov.u32 	%r231, %r20;
	mov.u32 	%r232, %r29;
$L__BB0_6:
	.pragma "nounroll";
	setp.ge.s32 	%p4, %r28, %r1;
	or.b32  	%r174, %r28, %r224;
	setp.lt.s32 	%p5, %r174, 0;
	setp.ge.s32 	%p6, %r224, %r2;
	or.pred  	%p7, %p4, %p6;
	mov.b32 	%r241, 0;
	or.pred  	%p8, %p7, %p5;
	@%p8 bra 	$L__BB0_8;
	cvt.s64.s32 	%rd46, %r232;
	add.s64 	%rd47, %rd12, %rd46;
	shl.b64 	%rd48, %rd47, 2;
	add.s64 	%rd49, %rd11, %rd48;
	ld.global.u32 	%r241, [%rd49];
$L__BB0_8:
	or.b32  	%r176, %r28, %r231;
	st.global.u32 	[%rd131], %r241;
	setp.lt.s32 	%p10, %r176, 0;
	setp.ge.s32 	%p11, %r231, %r2;
	or.pred  	%p12, %p4, %p11;
	mov.b32 	%r242, 0;
	or.pred  	%p13, %p12, %p10;
	@%p13 bra 	$L__BB0_10;
	cvt.s64.s32 	%rd50, %r239;
	add.s64 	%rd51, %rd12, %rd50;
	shl.b64 	%rd52, %rd51, 2;
	add.s64 	%rd53, %rd11, %rd52;
	ld.global.u32 	%r242, [%rd53];
$L__BB0_10:
	or.b32  	%r178, %r28, %r230;
	add.s64 	%rd54, %rd131, %rd9;
	st.global.u32 	[%rd54], %r242;
	setp.lt.s32 	%p15, %r178, 0;
	setp.ge.s32 	%p16, %r230, %r2;
	or.pred  	%p17, %p4, %p16;
	mov.b32 	%r243, 0;
	or.pred  	%p18, %p17, %p15;
	@%p18 bra 	$L__BB0_12;
	cvt.s64.s32 	%rd55, %r238;
	add.s64 	%rd56, %rd12, %rd55;
	shl.b64 	%rd57, %rd56, 2;
	add.s64 	%rd58, %rd11, %rd57;
	ld.global.u32 	%r243, [%rd58];
$L__BB0_12:
	or.b32  	%r180, %r28, %r229;
	add.s64 	%rd59, %rd131, %rd8;
	st.global.u32 	[%rd59], %r243;
	setp.lt.s32 	%p20, %r180, 0;
	setp.ge.s32 	%p21, %r229, %r2;
	or.pred  	%p22, %p4, %p21;
	mov.b32 	%r244, 0;
	or.pred  	%p23, %p22, %p20;
	@%p23 bra 	$L__BB0_14;
	cvt.s64.s32 	%rd60, %r237;
	add.s64 	%rd61, %rd12, %rd60;
	shl.b64 	%rd62, %rd61, 2;
	add.s64 	%rd63, %rd11, %rd62;
	ld.global.u32 	%r244, [%rd63];
$L__BB0_14:
	or.b32  	%r182, %r28, %r228;
	add.s64 	%rd64, %rd131, %rd7;
	st.global.u32 	[%rd64], %r244;
	setp.lt.s32 	%p25, %r182, 0;
	setp.ge.s32 	%p26, %r228, %r2;
	or.pred  	%p27, %p4, %p26;
	mov.b32 	%r245, 0;
	or.pred  	%p28, %p27, %p25;
	@%p28 bra 	$L__BB0_16;
	cvt.s64.s32 	%rd65, %r236;
	add.s64 	%rd66, %rd12, %rd65;
	shl.b64 	%rd67, %rd66, 2;
	add.s64 	%rd68, %rd11, %rd67;
	ld.global.u32 	%r245, [%rd68];
$L__BB0_16:
	or.b32  	%r184, %r28, %r227;
	add.s64 	%rd69, %rd131, %rd6;
	st.global.u32 	[%rd69], %r245;
	setp.lt.s32 	%p30, %r184, 0;
	setp.ge.s32 	%p31, %r227, %r2;
	or.pred  	%p32, %p4, %p31;
	mov.b32 	%r246, 0;
	or.pred  	%p33, %p32, %p30;
	@%p33 bra 	$L__BB0_18;
	cvt.s64.s32 	%rd70, %r235;
	add.s64 	%rd71, %rd12, %rd70;
	shl.b64 	%rd72, %rd71, 2;
	add.s64 	%rd73, %rd11, %rd72;
	ld.global.u32 	%r246, [%rd73];
$L__BB0_18:
	or.b32  	%r186, %r28, %r226;
	add.s64 	%rd74, %rd131, %rd5;
	st.global.u32 	[%rd74], %r246;
	setp.lt.s32 	%p35, %r186, 0;
	setp.ge.s32 	%p36, %r226, %r2;
	or.pred  	%p37, %p4, %p36;
	mov.b32 	%r247, 0;
	or.pred  	%p38, %p37, %p35;
	@%p38 bra 	$L__BB0_20;
	cvt.s64.s32 	%rd75, %r234;
	add.s64 	%rd76, %rd12, %rd75;
	shl.b64 	%rd77, %rd76, 2;
	add.s64 	%rd78, %rd11, %rd77;
	ld.global.u32 	%r247, [%rd78];
$L__BB0_20:
	or.b32  	%r188, %r28, %r225;
	add.s64 	%rd79, %rd131, %rd4;
	st.global.u32 	[%rd79], %r247;
	setp.lt.s32 	%p40, %r188, 0;
	setp.ge.s32 	%p41, %r225, %r2;
	or.pred  	%p42, %p4, %p41;
	mov.b32 	%r248, 0;
	or.pred  	%p43, %p42, %p40;
	@%p43 bra 	$L__BB0_22;
	cvt.s64.s32 	%rd80, %r233;
	add.s64 	%rd81, %rd12, %rd80;
	shl.b64 	%rd82, %rd81, 2;
	add.s64 	%rd83, %rd11, %rd82;
	ld.global.u32 	%r248, [%rd83];
$L__BB0_22:
	add.s64 	%rd84, %rd131, %rd3;
	st.global.u32 	[%rd84], %r248;
	add.s32 	%r240, %r240, 8;
	add.s32 	%r239, %r239, %r10;
	add.s32 	%r238, %r238, %r10;
	add.s32 	%r237, %r237, %r10;
	add.s32 	%r236, %r236, %r10;
	add.s32 	%r235, %r235, %r10;
	add.s32 	%r234, %r234, %r10;
	add.s32 	%r233, %r233, %r10;
	add.s32 	%r232, %r232, %r10;
	add.s32 	%r231, %r231, %r10;
	add.s32 	%r230, %r230, %r10;
	add.s32 	%r229, %r229, %r10;
	add.s32 	%r228, %r228, %r10;
	add.s32 	%r227, %r227, %r10;
	add.s32 	%r226, %r226, %r10;
	add.s32 	%r225, %r225, %r10;
	add.s32 	%r224, %r224, %r10;
	add.s64 	%rd131, %rd131, %rd2;
	setp.ne.s32 	%p44, %r240, 0;
	mov.u32 	%r254, %r9;
	@%p44 bra 	$L__BB0_6;
$L__BB0_23:
	setp.eq.s32 	%p45, %r8, 0;
	@%p45 bra 	$L__BB0_45;
	mul.lo.s32 	%r89, %r5, %r4;
	add.s32 	%r189, %r8, -1;
	setp.lt.u32 	%p46, %r189, 3;
	@%p46 bra 	$L__BB0_34;
	setp.ge.s32 	%p47, %r28, %r1;
	mul.lo.s32 	%r90, %r254, %r124;
	add.s32 	%r91, %r90, %r19;
	or.b32  	%r192, %r28, %r91;
	setp.lt.s32 	%p48, %r192, 0;
	setp.ge.s32 	%p49, %r91, %r2;
	or.pred  	%p50, %p47, %p49;
	mov.b32 	%r250, 0;
	or.pred  	%p51, %p50, %p48;
	@%p51 bra 	$L__BB0_27;
	add.s32 	%r193, %r90, %r29;
	cvt.s64.s32 	%rd86, %r193;
	add.s64 	%rd87, %rd12, %rd86;
	shl.b64 	%rd88, %rd87, 2;
	add.s64 	%rd89, %rd11, %rd88;
	ld.global.u32 	%r250, [%rd89];
$L__BB0_27:
	add.s32 	%r95, %r91, %r124;
	or.b32  	%r195, %r28, %r95;
	st.global.u32 	[%rd131], %r250;
	add.s32 	%r94, %r90, %r124;
	setp.lt.s32 	%p53, %r195, 0;
	setp.ge.s32 	%p54, %r95, %r2;
	or.pred  	%p55, %p47, %p54;
	mov.b32 	%r251, 0;
	or.pred  	%p56, %p55, %p53;
	@%p56 bra 	$L__BB0_29;
	add.s32 	%r196, %r94, %r29;
	cvt.s64.s32 	%rd90, %r196;
	add.s64 	%rd91, %rd12, %rd90;
	shl.b64 	%rd92, %rd91, 2;
	add.s64 	%rd93, %rd11, %rd92;
	ld.global.u32 	%r251, [%rd93];
$L__BB0_29:
	mul.wide.s32 	%rd94, %r89, 4;
	add.s64 	%rd18, %rd131, %rd94;
	add.s32 	%r99, %r95, %r124;
	or.b32  	%r198, %r28, %r99;
	st.global.u32 	[%rd18], %r251;
	add.s32 	%r98, %r94, %r124;
	setp.lt.s32 	%p58, %r198, 0;
	setp.ge.s32 	%p59, %r99, %r2;
	or.pred  	%p60, %p47, %p59;
	mov.b32 	%r252, 0;
	or.pred  	%p61, %p60, %p58;
	@%p61 bra 	$L__BB0_31;
	add.s32 	%r199, %r98, %r29;
	cvt.s64.s32 	%rd95, %r199;
	add.s64 	%rd96, %rd12, %rd95;
	shl.b64 	%rd97, %rd96, 2;
	add.s64 	%rd98, %rd11, %rd97;
	ld.global.u32 	%r252, [%rd98];
$L__BB0_31:
	mul.wide.s32 	%rd99, %r89, 4;
	add.s64 	%rd19, %rd18, %rd99;
	add.s32 	%r201, %r99, %r124;
	or.b32  	%r202, %r28, %r201;
	st.global.u32 	[%rd19], %r252;
	setp.lt.s32 	%p63, %r202, 0;
	setp.ge.s32 	%p64, %r201, %r2;
	or.pred  	%p65, %p47, %p64;
	mov.b32 	%r253, 0;
	or.pred  	%p66, %p65, %p63;
	@%p66 bra 	$L__BB0_33;
	add.s32 	%r203, %r98, %r124;
	add.s32 	%r204, %r203, %r29;
	cvt.s64.s32 	%rd100, %r204;
	add.s64 	%rd101, %rd12, %rd100;
	shl.b64 	%rd102, %rd101, 2;
	add.s64 	%rd103, %rd11, %rd102;
	ld.global.u32 	%r253, [%rd103];
$L__BB0_33:
	mul.wide.s32 	%rd104, %r89, 4;
	add.s64 	%rd105, %rd19, %rd104;
	st.global.u32 	[%rd105], %r253;
	add.s64 	%rd131, %rd105, %rd104;
	add.s32 	%r254, %r254, 4;
$L__BB0_34:
	and.b32  	%r205, %r120, 3;
	setp.eq.s32 	%p67, %r205, 0;
	@%p67 bra 	$L__BB0_45;
	setp.eq.s32 	%p68, %r205, 1;
	@%p68 bra 	$L__BB0_41;
	setp.ge.s32 	%p69, %r28, %r1;
	mul.lo.s32 	%r106, %r254, %r124;
	add.s32 	%r107, %r106, %r19;
	or.b32  	%r207, %r28, %r107;
	setp.lt.s32 	%p70, %r207, 0;
	setp.ge.s32 	%p71, %r107, %r2;
	or.pred  	%p72, %p69, %p71;
	mov.b32 	%r255, 0;
	or.pred  	%p73, %p72, %p70;
	@%p73 bra 	$L__BB0_38;
	add.s32 	%r208, %r106, %r29;
	cvt.s64.s32 	%rd107, %r208;
	add.s64 	%rd108, %rd12, %rd107;
	shl.b64 	%rd109, %rd108, 2;
	add.s64 	%rd110, %rd11, %rd109;
	ld.global.u32 	%r255, [%rd110];
$L__BB0_38:
	add.s32 	%r210, %r107, %r124;
	or.b32  	%r211, %r28, %r210;
	st.global.u32 	[%rd131], %r255;
	setp.lt.s32 	%p75, %r211, 0;
	setp.ge.s32 	%p76, %r210, %r2;
	or.pred  	%p77, %p69, %p76;
	mov.b32 	%r256, 0;
	or.pred  	%p78, %p77, %p75;
	@%p78 bra 	$L__BB0_40;
	add.s32 	%r212, %r106, %r124;
	add.s32 	%r213, %r212, %r29;
	cvt.s64.s32 	%rd111, %r213;
	add.s64 	%rd112, %rd12, %rd111;
	shl.b64 	%rd113, %rd112, 2;
	add.s64 	%rd114, %rd11, %rd113;
	ld.global.u32 	%r256, [%rd114];
$L__BB0_40:
	mul.wide.s32 	%rd115, %r89, 4;
	add.s64 	%rd116, %rd131, %rd115;
	st.global.u32 	[%rd116], %r256;
	add.s64 	%rd131, %rd116, %rd115;
	add.s32 	%r254, %r254, 2;
$L__BB0_41:
	and.b32  	%r214, %r120, 1;
	setp.eq.b32 	%p79, %r214, 1;
	not.pred 	%p80, %p79;
	@%p80 bra 	$L__BB0_45;
	setp.ge.s32 	%p81, %r28, %r1;
	mul.lo.s32 	%r114, %r254, %r124;
	add.s32 	%r216, %r114, %r19;
	or.b32  	%r217, %r28, %r216;
	setp.lt.s32 	%p82, %r217, 0;
	setp.ge.s32 	%p83, %r216, %r2;
	or.pred  	%p84, %p81, %p83;
	mov.b32 	%r258, 0;
	or.pred  	%p85, %p84, %p82;
	@%p85 bra 	$L__BB0_44;
	add.s32 	%r218, %r114, %r29;
	cvt.s64.s32 	%rd117, %r218;
	add.s64 	%rd118, %rd12, %rd117;
	shl.b64 	%rd119, %rd118, 2;
	add.s64 	%rd120, %rd11, %rd119;
	ld.global.u32 	%r258, [%rd120];
$L__BB0_44:
	st.global.u32 	[%rd131], %r258;
	mul.wide.s32 	%rd121, %r89, 4;
	add.s64 	%rd131, %rd131, %rd121;
$L__BB0_45:
	add.s32 	%r223, %r223, 1;
	setp.ne.s32 	%p86, %r223, %r120;
	@%p86 bra 	$L__BB0_4;
	mov.u32 	%r219, %ntid.x;
	mov.u32 	%r220, %nctaid.x;
	mad.lo.s32 	%r222, %r219, %r220, %r222;
	setp.lt.s32 	%p87, %r222, %r3;
	@%p87 bra 	$L__BB0_3;
$L__BB0_47:
	ret;

}


// ===== COMPILED SASS (sm_100) =====

	.target	sm_100

	.elftype	@"ET_EXEC"


//--------------------- .note.nv.tkinfo           --------------------------
	.section	.note.nv.tkinfo,"",@"SHT_NOTE"
	.sectionflags	@"SHF_NOTE_NV_TKINFO"
	.tkinfo
        /*0018*/ 	.word	0x00000002
        /*0030*/ 	.string	""
        /*0030*/ 	.string	"ptxas"
        /*0030*/ 	.string	"Cuda compilation tools, release 13.0, V13.0.88"
        /*0030*/ 	.string	"Build cuda_13.0.r13.0/compiler.36424714_0"
        /*0030*/ 	.string	"-arch sm_100 -m 64 "



//--------------------- .note.nv.cuinfo           --------------------------
	.section	.note.nv.cuinfo,"",@"SHT_NOTE"
	.sectionflags	@"SHF_NOTE_NV_CUINFO"
        /*0018*/ 	.short	0x0002
        /*001a*/ 	.short	0x0064
        /*001c*/ 	.short	0x0082
	.zero		2


//--------------------- .nv.info                  --------------------------
	.section	.nv.info,"",@"SHT_CUDA_INFO"
	.align	4


	//----- nvinfo : EIATTR_REGCOUNT
	.align		4
        /*0000*/ 	.byte	0x04, 0x2f
        /*0002*/ 	.short	(.L_1 - .L_0)
	.align		4
.L_0:
        /*0004*/ 	.word	index@(_Z6im2colIiEvP6TensorIT_ES3_iiiiiiii)
        /*0008*/ 	.word	0x00000030


	//----- nvinfo : EIATTR_FRAME_SIZE
	.align		4
.L_1:
        /*000c*/ 	.byte	0x04, 0x11
        /*000e*/ 	.short	(.L_3 - .L_2)
	.align		4
.L_2:
        /*0010*/ 	.word	index@(_Z6im2colIiEvP6TensorIT_ES3_iiiiiiii)
        /*0014*/ 	.word	0x00000000


	//----- nvinfo : EIATTR_MIN_STACK_SIZE
	.align		4
.L_3:
        /*0018*/ 	.byte	0x04, 0x12
        /*001a*/ 	.short	(.L_5 - .L_4)
	.align		4
.L_4:
        /*001c*/ 	.word	index@(_Z6im2colIiEvP6TensorIT_ES3_iiiiiiii)
        /*0020*/ 	.word	0x00000000
.L_5:


//--------------------- .nv.compat                --------------------------
	.section	.nv.compat,"",@"SHT_CUDA_COMPAT_INFO"
	.align	4
        /*0000*/ 	.byte	0x02, 0x09, 0x00, 0x00, 0x02, 0x02, 0x01, 0x00, 0x02, 0x05, 0x05, 0x00, 0x03, 0x07, 0x01, 0x01
        /*0010*/ 	.byte	0x02, 0x03, 0x00, 0x00, 0x02, 0x06, 0x01, 0x00, 0x04, 0x0b, 0x08, 0x00, 0x09, 0x00, 0x00, 0x00
        /*0020*/ 	.byte	0x00, 0x00, 0x00, 0x00


//--------------------- .nv.info._Z6im2colIiEvP6TensorIT_ES3_iiiiiiii --------------------------
	.section	.nv.info._Z6im2colIiEvP6TensorIT_ES3_iiiiiiii,"",@"SHT_CUDA_INFO"
	.sectionflags	@""
	.align	4


	//----- nvinfo : EIATTR_CUDA_API_VERSION
	.align		4
        /*0000*/ 	.byte	0x04, 0x37
        /*0002*/ 	.short	(.L_7 - .L_6)
.L_6:
        /*0004*/ 	.word	0x00000082


	//----- nvinfo : EIATTR_KPARAM_INFO
	.align		4
.L_7:
        /*0008*/ 	.byte	0x04, 0x17
        /*000a*/ 	.short	(.L_9 - .L_8)
.L_8:
        /*000c*/ 	.word	0x00000000
        /*0010*/ 	.short	0x0009
        /*0012*/ 	.short	0x002c
        /*0014*/ 	.byte	0x00, 0xf0, 0x11, 0x00


	//----- nvinfo : EIATTR_KPARAM_INFO
	.align		4
.L_9:
        /*0018*/ 	.byte	0x04, 0x17
        /*001a*/ 	.short	(.L_11 - .L_10)
.L_10:
        /*001c*/ 	.word	0x00000000
        /*0020*/ 	.short	0x0008
        /*0022*/ 	.short	0x0028
        /*0024*/ 	.byte	0x00, 0xf0, 0x11, 0x00


	//----- nvinfo : EIATTR_KPARAM_INFO
	.align		4
.L_11:
        /*0028*/ 	.byte	0x04, 0x17
        /*002a*/ 	.short	(.L_13 - .L_12)
.L_12:
        /*002c*/ 	.word	0x00000000
        /*0030*/ 	.short	0x0007
        /*0032*/ 	.short	0x0024
        /*0034*/ 	.byte	0x00, 0xf0, 0x11, 0x00


	//----- nvinfo : EIATTR_KPARAM_INFO
	.align		4
.L_13:
        /*0038*/ 	.byte	0x04, 0x17
        /*003a*/ 	.short	(.L_15 - .L_14)
.L_14:
        /*003c*/ 	.word	0x00000000
        /*0040*/ 	.short	0x0006
        /*0042*/ 	.short	0x0020
        /*0044*/ 	.byte	0x00, 0xf0, 0x11, 0x00


	//----- nvinfo : EIATTR_KPARAM_INFO
	.align		4
.L_15:
        /*0048*/ 	.byte	0x04, 0x17
        /*004a*/ 	.short	(.L_17 - .L_16)
.L_16:
        /*004c*/ 	.word	0x00000000
        /*0050*/ 	.short	0x0005
        /*0052*/ 	.short	0x001c
        /*0054*/ 	.byte	0x00, 0xf0, 0x11, 0x00


	//----- nvinfo : EIATTR_KPARAM_INFO
	.align		4
.L_17:
        /*0058*/ 	.byte	0x04, 0x17
        /*005a*/ 	.short	(.L_19 - .L_18)
.L_18:
        /*005c*/ 	.word	0x00000000
        /*0060*/ 	.short	0x0004
        /*0062*/ 	.short	0x0018
        /*0064*/ 	.byte	0x00, 0xf0, 0x11, 0x00


	//----- nvinfo : EIATTR_KPARAM_INFO
	.align		4
.L_19:
        /*0068*/ 	.byte	0x04, 0x17
        /*006a*/ 	.short	(.L_21 - .L_20)
.L_20:
        /*006c*/ 	.word	0x00000000
        /*0070*/ 	.short	0x0003
        /*0072*/ 	.short	0x0014
        /*0074*/ 	.byte	0x00, 0xf0, 0x11, 0x00


	//----- nvinfo : EIATTR_KPARAM_INFO
	.align		4
.L_21:
        /*0078*/ 	.byte	0x04, 0x17
        /*007a*/ 	.short	(.L_23 - .L_22)
.L_22:
        /*007c*/ 	.word	0x00000000
        /*0080*/ 	.short	0x0002
        /*0082*/ 	.short	0x0010
        /*0084*/ 	.byte	0x00, 0xf0, 0x11, 0x00


	//----- nvinfo : EIATTR_KPARAM_INFO
	.align		4
.L_23:
        /*0088*/ 	.byte	0x04, 0x17
        /*008a*/ 	.short	(.L_25 - .L_24)
.L_24:
        /*008c*/ 	.word	0x00000000
        /*0090*/ 	.short	0x0001
        /*0092*/ 	.short	0x0008
        /*0094*/ 	.byte	0x00, 0xf5, 0x21, 0x00


	//----- nvinfo : EIATTR_KPARAM_INFO
	.align		4
.L_25:
        /*0098*/ 	.byte	0x04, 0x17
        /*009a*/ 	.short	(.L_27 - .L_26)
.L_26:
        /*009c*/ 	.word	0x00000000
        /*00a0*/ 	.short	0x0000
        /*00a2*/ 	.short	0x0000
        /*00a4*/ 	.byte	0x00, 0xf5, 0x21, 0x00


	//----- nvinfo : EIATTR_SPARSE_MMA_MASK
	.align		4
.L_27:
        /*00a8*/ 	.byte	0x03, 0x50
        /*00aa*/ 	.short	0x0000


	//----- nvinfo : EIATTR_MAXREG_COUNT
	.align		4
        /*00ac*/ 	.byte	0x03, 0x1b
        /*00ae*/ 	.short	0x00ff


	//----- nvinfo : EIATTR_MERCURY_ISA_VERSION
	.align		4
        /*00b0*/ 	.byte	0x03, 0x5f
        /*00b2*/ 	.short	0x0101


	//----- nvinfo : EIATTR_VRC_CTA_INIT_COUNT
	.align		4
        /*00b4*/ 	.byte	0x02, 0x4a
	.zero		1
	.zero		1


	//----- nvinfo : EIATTR_EXIT_INSTR_OFFSETS
	.align		4
        /*00b8*/ 	.byte	0x04, 0x1c
        /*00ba*/ 	.short	(.L_29 - .L_28)


	//   ....[0]....
.L_28:
        /*00bc*/ 	.word	0x000005b0


	//   ....[1]....
        /*00c0*/ 	.word	0x00000610


	//   ....[2]....
        /*00c4*/ 	.word	0x00001d20


	//----- nvinfo : EIATTR_CRS_STACK_SIZE
	.align		4
.L_29:
        /*00c8*/ 	.byte	0x04, 0x1e
        /*00ca*/ 	.short	(.L_31 - .L_30)
.L_30:
        /*00cc*/ 	.word	0x00000000


	//----- nvinfo : EIATTR_CBANK_PARAM_SIZE
	.align		4
.L_31:
        /*00d0*/ 	.byte	0x03, 0x19
        /*00d2*/ 	.short	0x0030


	//----- nvinfo : EIATTR_PARAM_CBANK
	.align		4
        /*00d4*/ 	.byte	0x04, 0x0a
        /*00d6*/ 	.short	(.L_33 - .L_32)
	.align		4
.L_32:
        /*00d8*/ 	.word	index@(.nv.constant0._Z6im2colIiEvP6TensorIT_ES3_iiiiiiii)
        /*00dc*/ 	.short	0x0380
        /*00de*/ 	.short	0x0030


	//----- nvinfo : EIATTR_SW_WAR
	.align		4
.L_33:
        /*00e0*/ 	.byte	0x04, 0x36
        /*00e2*/ 	.short	(.L_35 - .L_34)
.L_34:
        /*00e4*/ 	.word	0x00000008
.L_35:


//--------------------- .nv.callgraph             --------------------------
	.section	.nv.callgraph,"",@"SHT_CUDA_CALLGRAPH"
	.align	4
	.sectionentsize	8
	.align		4
        /*0000*/ 	.word	0x00000000
	.align		4
        /*0004*/ 	.word	0xffffffff
	.align		4
        /*0008*/ 	.word	0x00000000
	.align		4
        /*000c*/ 	.word	0xfffffffe
	.align		4
        /*0010*/ 	.word	0x00000000
	.align		4
        /*0014*/ 	.word	0xfffffffd
	.align		4
        /*0018*/ 	.word	0x00000000
	.align		4
        /*001c*/ 	.word	0xfffffffc


//--------------------- .text._Z6im2colIiEvP6TensorIT_ES3_iiiiiiii --------------------------
	.section	.text._Z6im2colIiEvP6TensorIT_ES3_iiiiiiii,"ax",@progbits
	.align	128
        .global         _Z6im2colIiEvP6TensorIT_ES3_iiiiiiii
        .type           _Z6im2colIiEvP6TensorIT_ES3_iiiiiiii,@function
        .size           _Z6im2colIiEvP6TensorIT_ES3_iiiiiiii,(.L_x_14 - _Z6im2colIiEvP6TensorIT_ES3_iiiiiiii)
        .other          _Z6im2colIiEvP6TensorIT_ES3_iiiiiiii,@"STO_CUDA_ENTRY STV_DEFAULT"
_Z6im2colIiEvP6TensorIT_ES3_iiiiiiii:
.text._Z6im2colIiEvP6TensorIT_ES3_iiiiiiii:
[----:B------:R-:W-:Y:S08]  /*0000*/  LDC R1, c[0x0][0x37c] ;  /* 0x0000df00ff017b82 */ /* 0x000ff00000000800 */
[----:B------:R-:W0:Y:S01]  /*0010*/  LDC.64 R6, c[0x0][0x388] ;  /* 0x0000e200ff067b82 */ /* 0x000e220000000a00 */
[----:B------:R-:W0:Y:S01]  /*0020*/  LDCU.64 UR12, c[0x0][0x358] ;  /* 0x00006b00ff0c77ac */ /* 0x000e220008000a00 */
[----:B------:R-:W1:Y:S06]  /*0030*/  LDCU UR10, c[0x0][0x398] ;  /* 0x00007300ff0a77ac */ /* 0x000e6c0008000800 */
[----:B------:R-:W2:Y:S01]  /*0040*/  LDC.64 R8, c[0x0][0x380] ;  /* 0x0000e000ff087b82 */ /* 0x000ea20000000a00 */
[----:B------:R-:W3:Y:S01]  /*0050*/  LDCU UR4, c[0x0][0x390] ;  /* 0x00007200ff0477ac */ /* 0x000ee20008000800 */
[----:B------:R-:W4:Y:S01]  /*0060*/  LDCU UR5, c[0x0][0x3a0] ;  /* 0x00007400ff0577ac */ /* 0x000f220008000800 */
[----:B------:R-:W5:Y:S01]  /*0070*/  LDCU UR6, c[0x0][0x3a8] ;  /* 0x00007500ff0677ac */ /* 0x000f620008000800 */
[----:B------:R-:W5:Y:S01]  /*0080*/  LDCU UR11, c[0x0][0x394] ;  /* 0x00007280ff0b77ac */ /* 0x000f620008000800 */
[----:B0-----:R-:W3:Y:S01]  /*0090*/  LDG.E.64 R6, desc[UR12][R6.64+0x8] ;  /* 0x0000080c06067981 */ /* 0x001ee2000c1e1b00 */
[----:B------:R-:W0:Y:S03]  /*00a0*/  LDCU UR7, c[0x0][0x3a4] ;  /* 0x00007480ff0777ac */ /* 0x000e260008000800 */
[----:B--2---:R-:W2:Y:S01]  /*00b0*/  LDG.E.64 R8, desc[UR12][R8.64+0x8] ;  /* 0x0000080c08087981 */ /* 0x004ea2000c1e1b00 */
[----:B-1----:R-:W-:-:S05]  /*00c0*/  IMAD.U32 R2, RZ, RZ, UR10 ;  /* 0x0000000aff027e24 */ /* 0x002fca000f8e00ff */
[----:B------:R-:W-:Y:S02]  /*00d0*/  IABS R10, R2 ;  /* 0x00000002000a7213 */ /* 0x000fe40000000000 */
[----:B------:R-:W1:Y:S02]  /*00e0*/  LDC R2, c[0x0][0x39c] ;  /* 0x0000e700ff027b82 */ /* 0x000e640000000800 */
[----:B------:R-:W4:Y:S01]  /*00f0*/  I2F.RP R5, R10 ;  /* 0x0000000a00057306 */ /* 0x000f220000209400 */
[----:B---3--:R-:W3:Y:S04]  /*0100*/  LDG.E R11, desc[UR12][R6.64+0x4] ;  /* 0x0000040c060b7981 */ /* 0x008ee8000c1e1900 */
[----:B------:R-:W3:Y:S04]  /*0110*/  LDG.E R13, desc[UR12][R6.64+0x8] ;  /* 0x0000080c060d7981 */ /* 0x000ee8000c1e1900 */
[----:B------:R-:W3:Y:S04]  /*0120*/  LDG.E R4, desc[UR12][R6.64] ;  /* 0x0000000c06047981 */ /* 0x000ee8000c1e1900 */
[----:B--2---:R-:W2:Y:S04]  /*0130*/  LDG.E R3, desc[UR12][R8.64] ;  /* 0x0000000c08037981 */ /* 0x004ea8000c1e1900 */
[----:B------:R5:W2:Y:S01]  /*0140*/  LDG.E R0, desc[UR12][R8.64+0x4] ;  /* 0x0000040c08007981 */ /* 0x000aa2000c1e1900 */
[----:B----4-:R-:W4:Y:S01]  /*0150*/  MUFU.RCP R5, R5 ;  /* 0x0000000500057308 */ /* 0x010f220000001000 */
[----:B------:R-:W-:Y:S01]  /*0160*/  UIADD3 UR4, UPT, UPT, UR4, -0x1, URZ ;  /* 0xffffffff04047890 */ /* 0x000fe2000fffe0ff */
[----:B-1----:R-:W-:-:S03]  /*0170*/  IABS R12, R2 ;  /* 0x00000002000c7213 */ /* 0x002fc60000000000 */
[----:B------:R-:W-:-:S04]  /*0180*/  UIMAD UR4, UR4, UR5, URZ ;  /* 0x00000005040472a4 */ /* 0x000fc8000f8e02ff */
[----:B------:R-:W-:Y:S01]  /*0190*/  ULOP3.LUT UR4, URZ, UR4, URZ, 0x33, !UPT ;  /* 0x00000004ff047292 */ /* 0x000fe2000f8e33ff */
[----:B-----5:R-:W1:Y:S01]  /*01a0*/  I2F.RP R8, R12 ;  /* 0x0000000c00087306 */ /* 0x020e620000209400 */
[----:B------:R-:W5:Y:S02]  /*01b0*/  LDC R9, c[0x0][0x3ac] ;  /* 0x0000eb00ff097b82 */ /* 0x000f640000000800 */
[----:B------:R-:W-:Y:S01]  /*01c0*/  ULEA UR4, UR6, UR4, 0x1 ;  /* 0x0000000406047291 */ /* 0x000fe2000f8e08ff */
[----:B----4-:R-:W-:-:S04]  /*01d0*/  VIADD R6, R5, 0xffffffe ;  /* 0x0ffffffe05067836 */ /* 0x010fc80000000000 */
[----:B------:R4:W0:Y:S08]  /*01e0*/  F2I.FTZ.U32.TRUNC.NTZ R7, R6 ;  /* 0x0000000600077305 */ /* 0x000830000021f000 */
[----:B-1----:R-:W1:Y:S01]  /*01f0*/  MUFU.RCP R8, R8 ;  /* 0x0000000800087308 */ /* 0x002e620000001000 */
[----:B----4-:R-:W-:-:S05]  /*0200*/  IMAD.MOV.U32 R6, RZ, RZ, RZ ;  /* 0x000000ffff067224 */ /* 0x010fca00078e00ff */
[----:B------:R-:W-:Y:S01]  /*0210*/  R2UR UR14, R6 ;  /* 0x00000000060e72ca */ /* 0x000fe200000e0000 */
[----:B0-----:R-:W-:Y:S01]  /*0220*/  IMAD.MOV R5, RZ, RZ, -R7 ;  /* 0x000000ffff057224 */ /* 0x001fe200078e0a07 */
[----:B------:R-:W-:-:S03]  /*0230*/  R2UR UR15, R7 ;  /* 0x00000000070f72ca */ /* 0x000fc600000e0000 */
[----:B------:R-:W-:-:S10]  /*0240*/  IMAD R5, R5, R10, RZ ;  /* 0x0000000a05057224 */ /* 0x000fd400078e02ff */
[----:B------:R-:W-:-:S04]  /*0250*/  IMAD.HI.U32 R5, R7, R5, UR14 ;  /* 0x0000000e07057e27 */ /* 0x000fc8000f8e0005 */
[----:B-1----:R-:W-:Y:S02]  /*0260*/  VIADD R7, R8, 0xffffffe ;  /* 0x0ffffffe08077836 */ /* 0x002fe40000000000 */
[----:B------:R-:W0:Y:S04]  /*0270*/  S2R R8, SR_CTAID.X ;  /* 0x0000000000087919 */ /* 0x000e280000002500 */
[----:B------:R-:W1:Y:S01]  /*0280*/  F2I.FTZ.U32.TRUNC.NTZ R7, R7 ;  /* 0x0000000700077305 */ /* 0x000e62000021f000 */
[----:B---3--:R-:W-:Y:S02]  /*0290*/  R2UR UR8, R11 ;  /* 0x000000000b0872ca */ /* 0x008fe400000e0000 */
[----:B------:R-:W0:Y:S01]  /*02a0*/  S2R R11, SR_TID.X ;  /* 0x00000000000b7919 */ /* 0x000e220000002100 */
[----:B--2---:R-:W-:-:S10]  /*02b0*/  IMAD R3, R4, R3, RZ ;  /* 0x0000000304037224 */ /* 0x004fd400078e02ff */
[----:B------:R-:W-:Y:S01]  /*02c0*/  UIADD3 UR6, UPT, UPT, UR8, UR4, URZ ;  /* 0x0000000408067290 */ /* 0x000fe2000fffe0ff */
[----:B------:R-:W-:Y:S01]  /*02d0*/  R2UR UR4, R5 ;  /* 0x00000000050472ca */ /* 0x000fe200000e0000 */
[----:B------:R-:W-:-:S04]  /*02e0*/  IMAD R0, R3, R0, RZ ;  /* 0x0000000003007224 */ /* 0x000fc800078e02ff */
[----:B------:R-:W-:Y:S01]  /*02f0*/  IMAD.U32 R6, RZ, RZ, UR6 ;  /* 0x00000006ff067e24 */ /* 0x000fe2000f8e00ff */
[----:B------:R-:W-:-:S04]  /*0300*/  ULOP3.LUT UR6, UR6, UR10, URZ, 0x3c, !UPT ;  /* 0x0000000a06067292 */ /* 0x000fc8000f8e3cff */
[----:B------:R-:W-:-:S04]  /*0310*/  IABS R6, R6 ;  /* 0x0000000600067213 */ /* 0x000fc80000000000 */
[----:B------:R-:W-:-:S13]  /*0320*/  R2UR UR9, R6 ;  /* 0x00000000060972ca */ /* 0x000fda00000e0000 */
[----:B------:R-:W-:Y:S02]  /*0330*/  UIMAD.WIDE.U32 UR4, UR4, UR9, URZ ;  /* 0x00000009040472a5 */ /* 0x000fe4000f8e00ff */
[----:B------:R-:W-:-:S04]  /*0340*/  UIADD3 UR4, UPT, UPT, UR11, -0x1, URZ ;  /* 0xffffffff0b047890 */ /* 0x000fc8000fffe0ff */
[----:B------:R-:W-:Y:S01]  /*0350*/  IMAD R5, RZ, RZ, -UR5 ;  /* 0x80000005ff057e24 */ /* 0x000fe2000f8e02ff */
[----:B------:R-:W-:-:S03]  /*0360*/  UIMAD UR4, UR4, UR7, URZ ;  /* 0x00000007040472a4 */ /* 0x000fc6000f8e02ff */
[C---:B------:R-:W-:Y:S01]  /*0370*/  IMAD R5, R10.reuse, R5, UR9 ;  /* 0x000000090a057e24 */ /* 0x040fe2000f8e0205 */
[----:B------:R-:W-:Y:S01]  /*0380*/  R2UR UR9, R13 ;  /* 0x000000000d0972ca */ /* 0x000fe200000e0000 */
[----:B-1----:R-:W-:Y:S01]  /*0390*/  IMAD.MOV R13, RZ, RZ, -R7 ;  /* 0x000000ffff0d7224 */ /* 0x002fe200078e0a07 */
[----:B------:R-:W-:Y:S02]  /*03a0*/  LOP3.LUT R6, RZ, UR4, RZ, 0x33, !PT ;  /* 0x00000004ff067c12 */ /* 0x000fe4000f8e33ff */
[----:B------:R-:W-:Y:S01]  /*03b0*/  ISETP.GT.U32.AND P0, PT, R10, R5, PT ;  /* 0x000000050a00720c */ /* 0x000fe20003f04070 */
[----:B------:R-:W-:Y:S02]  /*03c0*/  IMAD R13, R13, R12, RZ ;  /* 0x0000000c0d0d7224 */ /* 0x000fe400078e02ff */
[----:B-----5:R-:W-:Y:S01]  /*03d0*/  IMAD R6, R9, 0x2, R6 ;  /* 0x0000000209067824 */ /* 0x020fe200078e0206 */
[----:B------:R-:W0:Y:S05]  /*03e0*/  LDCU UR4, c[0x0][0x360] ;  /* 0x00006c00ff0477ac */ /* 0x000e2a0008000800 */
[----:B------:R-:W-:-:S02]  /*03f0*/  VIADD R9, R6, UR9 ;  /* 0x0000000906097c36 */ /* 0x000fc40008000000 */
[----:B------:R-:W-:Y:S02]  /*0400*/  IMAD.MOV.U32 R6, RZ, RZ, RZ ;  /* 0x000000ffff067224 */ /* 0x000fe400078e00ff */
[----:B------:R-:W-:Y:S01]  /*0410*/  VOTEU.ANY UP0, P0 ;  /* 0x0000000000ff7886 */ /* 0x000fe20000000100 */
[----:B------:R-:W-:Y:S01]  /*0420*/  PLOP3.LUT P0, PT, PT, PT, UP0, 0x80, 0x8 ;  /* 0x000000000008781c */ /* 0x000fe20003f0f008 */
[----:B------:R-:W-:Y:S01]  /*0430*/  IMAD.HI.U32 R6, R7, R13, R6 ;  /* 0x0000000d07067227 */ /* 0x000fe200078e0006 */
[----:B------:R-:W-:Y:S02]  /*0440*/  IABS R14, R9 ;  /* 0x00000009000e7213 */ /* 0x000fe40000000000 */
[----:B------:R-:W-:Y:S01]  /*0450*/  @!UP0 UIADD3 UR5, UPT, UPT, UR5, 0x1, URZ ;  /* 0x0000000105058890 */ /* 0x000fe2000fffe0ff */
[----:B------:R-:W-:Y:S01]  /*0460*/  LOP3.LUT R9, R9, R2, RZ, 0x3c, !PT ;  /* 0x0000000209097212 */ /* 0x000fe200078e3cff */
[----:B------:R-:W-:Y:S01]  /*0470*/  UISETP.GE.AND UP0, UPT, UR6, URZ, UPT ;  /* 0x000000ff0600728c */ /* 0x000fe2000bf06270 */
[----:B------:R-:W-:-:S02]  /*0480*/  IMAD.MOV.U32 R7, RZ, RZ, R14 ;  /* 0x000000ffff077224 */ /* 0x000fc400078e000e */
[----:B------:R-:W-:Y:S02]  /*0490*/  ISETP.GE.AND P1, PT, R9, RZ, PT ;  /* 0x000000ff0900720c */ /* 0x000fe40003f26270 */
[----:B------:R-:W-:-:S04]  /*04a0*/  IMAD.HI.U32 R6, R6, R7, RZ ;  /* 0x0000000706067227 */ /* 0x000fc800078e00ff */
[----:B------:R-:W-:-:S05]  /*04b0*/  @!P0 IMAD.IADD R5, R5, 0x1, -R10 ;  /* 0x0000000105058824 */ /* 0x000fca00078e0a0a */
[----:B------:R-:W-:Y:S01]  /*04c0*/  ISETP.GE.U32.AND P0, PT, R5, R10, PT ;  /* 0x0000000a0500720c */ /* 0x000fe20003f06070 */
[----:B------:R-:W-:-:S04]  /*04d0*/  IMAD.MOV R5, RZ, RZ, -R6 ;  /* 0x000000ffff057224 */ /* 0x000fc800078e0a06 */
[----:B------:R-:W-:Y:S02]  /*04e0*/  IMAD R5, R12, R5, R7 ;  /* 0x000000050c057224 */ /* 0x000fe400078e0207 */
[----:B0-----:R-:W-:-:S03]  /*04f0*/  IMAD R7, R8, UR4, R11 ;  /* 0x0000000408077c24 */ /* 0x001fc6000f8e020b */
[----:B------:R-:W-:Y:S02]  /*0500*/  ISETP.GT.U32.AND P2, PT, R12, R5, PT ;  /* 0x000000050c00720c */ /* 0x000fe40003f44070 */
[----:B------:R-:W-:Y:S01]  /*0510*/  ISETP.GE.AND P4, PT, R7, R0, PT ;  /* 0x000000000700720c */ /* 0x000fe20003f86270 */
[----:B------:R-:W-:Y:S01]  /*0520*/  VOTEU.ANY UP1, P0 ;  /* 0x0000000000ff7886 */ /* 0x000fe20000020100 */
[----:B------:R-:W-:-:S04]  /*0530*/  ISETP.NE.AND P0, PT, R2, RZ, PT ;  /* 0x000000ff0200720c */ /* 0x000fc80003f05270 */
[----:B------:R-:W-:Y:S02]  /*0540*/  @UP1 UIADD3 UR5, UPT, UPT, UR5, 0x1, URZ ;  /* 0x0000000105051890 */ /* 0x000fe4000fffe0ff */
[----:B------:R-:W-:Y:S02]  /*0550*/  UISETP.NE.AND UP1, UPT, UR10, URZ, UPT ;  /* 0x000000ff0a00728c */ /* 0x000fe4000bf25270 */
[----:B------:R-:W-:Y:S01]  /*0560*/  @!UP0 UIADD3 UR5, UPT, UPT, -UR5, URZ, URZ ;  /* 0x000000ff05058290 */ /* 0x000fe2000fffe1ff */
[----:B------:R-:W-:Y:S02]  /*0570*/  @!P2 IMAD.IADD R5, R5, 0x1, -R12 ;  /* 0x000000010505a824 */ /* 0x000fe400078e0a0c */
[----:B------:R-:W-:-:S03]  /*0580*/  @!P2 VIADD R6, R6, 0x1 ;  /* 0x000000010606a836 */ /* 0x000fc60000000000 */
[----:B------:R-:W-:-:S03]  /*0590*/  ISETP.GE.U32.AND P3, PT, R5, R12, PT ;  /* 0x0000000c0500720c */ /* 0x000fc60003f66070 */
[----:B------:R-:W-:Y:S01]  /*05a0*/  @!UP1 ULOP3.LUT UR5, URZ, UR10, URZ, 0x33, !UPT ;  /* 0x0000000aff059292 */ /* 0x000fe2000f8e33ff */
[----:B------:R-:W-:Y:S11]  /*05b0*/  @P4 EXIT ;  /* 0x000000000000494d */ /* 0x000ff60003800000 */
[----:B------:R-:W-:Y:S01]  /*05c0*/  UISETP.GE.AND UP0, UPT, UR11, 0x1, UPT ;  /* 0x000000010b00788c */ /* 0x000fe2000bf06270 */
[----:B------:R-:W-:-:S04]  /*05d0*/  @P3 VIADD R6, R6, 0x1 ;  /* 0x0000000106063836 */ /* 0x000fc80000000000 */
[----:B------:R-:W-:Y:S01]  /*05e0*/  @!P1 IMAD.MOV R6, RZ, RZ, -R6 ;  /* 0x000000ffff069224 */ /* 0x000fe200078e0a06 */
[----:B------:R-:W-:Y:S02]  /*05f0*/  PLOP3.LUT P2, PT, PT, PT, UP0, 0x80, 0x8 ;  /* 0x000000000008781c */ /* 0x000fe40003f4f008 */
[----:B------:R-:W-:-:S11]  /*0600*/  @!P0 LOP3.LUT R6, RZ, R2, RZ, 0x33, !PT ;  /* 0x00000002ff068212 */ /* 0x000fd600078e33ff */
[----:B------:R-:W-:Y:S05]  /*0610*/  @!P2 EXIT ;  /* 0x000000000000a94d */ /* 0x000fea0003800000 */
[----:B------:R-:W-:Y:S01]  /*0620*/  UIADD3 UR14, UPT, UPT, UR5, 0x1, URZ ;  /* 0x00000001050e7890 */ /* 0x000fe2000fffe0ff */
[----:B------:R-:W-:Y:S01]  /*0630*/  VIADD R2, R6, 0x1 ;  /* 0x0000000106027836 */ /* 0x000fe20000000000 */
[----:B------:R-:W-:Y:S01]  /*0640*/  ULOP3.LUT UR10, UR11, 0x7, URZ, 0xc0, !UPT ;  /* 0x000000070b0a7892 */ /* 0x000fe2000f8ec0ff */
[----:B------:R-:W-:-:S03]  /*0650*/  IMAD.MOV.U32 R3, RZ, RZ, R7 ;  /* 0x000000ffff037224 */ /* 0x000fc600078e0007 */
[----:B------:R-:W-:-:S08]  /*0660*/  IMAD R4, R2, UR14, RZ ;  /* 0x0000000e02047c24 */ /* 0x000fd0000f8e02ff */
.L_x_12:
[----:B0-----:R-:W0:Y:S08]  /*0670*/  LDC.64 R10, c[0x0][0x380] ;  /* 0x0000e000ff0a7b82 */ /* 0x001e300000000a00 */
[----:B-----5:R-:W1:Y:S01]  /*0680*/  LDC.64 R20, c[0x0][0x388] ;  /* 0x0000e200ff147b82 */ /* 0x020e620000000a00 */
[----:B------:R-:W-:Y:S01]  /*0690*/  IABS R9, UR14 ;  /* 0x0000000e00097c13 */ /* 0x000fe20008000000 */
[----:B--2---:R-:W2:Y:S01]  /*06a0*/  LDCU.128 UR4, c[0x0][0x390] ;  /* 0x00007200ff0477ac */ /* 0x004ea20008000c00 */
[----:B------:R-:W-:-:S02]  /*06b0*/  IABS R14, R2 ;  /* 0x00000002000e7213 */ /* 0x000fc40000000000 */
[----:B------:R-:W-:Y:S02]  /*06c0*/  IABS R12, R3 ;  /* 0x00000003000c7213 */ /* 0x000fe40000000000 */
[----:B------:R-:W-:Y:S01]  /*06d0*/  IABS R15, UR14 ;  /* 0x0000000e000f7c13 */ /* 0x000fe20008000000 */
[----:B------:R-:W3:Y:S01]  /*06e0*/  LDC R16, c[0x0][0x3a4] ;  /* 0x0000e900ff107b82 */ /* 0x000ee20000000800 */
[----:B0-----:R-:W4:Y:S04]  /*06f0*/  LDG.E.64 R10, desc[UR12][R10.64] ;  /* 0x0000000c0a0a7981 */ /* 0x001f28000c1e1b00 */
[----:B-1----:R-:W5:Y:S01]  /*0700*/  LDG.E.64 R20, desc[UR12][R20.64] ;  /* 0x0000000c14147981 */ /* 0x002f62000c1e1b00 */
[----:B------:R-:W0:Y:S01]  /*0710*/  I2F.RP R5, R9 ;  /* 0x0000000900057306 */ /* 0x000e220000209400 */
[----:B--2---:R-:W-:-:S07]  /*0720*/  UIMAD UR4, UR4, UR5, URZ ;  /* 0x00000005040472a4 */ /* 0x004fce000f8e02ff */
[----:B0-----:R-:W0:Y:S02]  /*0730*/  MUFU.RCP R5, R5 ;  /* 0x0000000500057308 */ /* 0x001e240000001000 */
[----:B0-----:R-:W-:-:S06]  /*0740*/  IADD3 R6, PT, PT, R5, 0xffffffe, RZ ;  /* 0x0ffffffe05067810 */ /* 0x001fcc0007ffe0ff */
[----:B------:R0:W1:Y:S02]  /*0750*/  F2I.FTZ.U32.TRUNC.NTZ R7, R6 ;  /* 0x0000000600077305 */ /* 0x000064000021f000 */
[----:B0-----:R-:W-:Y:S02]  /*0760*/  IMAD.MOV.U32 R6, RZ, RZ, RZ ;  /* 0x000000ffff067224 */ /* 0x001fe400078e00ff */
[----:B-1----:R-:W-:-:S04]  /*0770*/  IMAD.MOV R8, RZ, RZ, -R7 ;  /* 0x000000ffff087224 */ /* 0x002fc800078e0a07 */
[----:B------:R-:W-:Y:S02]  /*0780*/  IMAD R13, R8, R9, RZ ;  /* 0x00000009080d7224 */ /* 0x000fe400078e02ff */
[----:B------:R-:W0:Y:S02]  /*0790*/  I2F.RP R8, R14 ;  /* 0x0000000e00087306 */ /* 0x000e240000209400 */
[----:B------:R-:W-:-:S04]  /*07a0*/  IMAD.HI.U32 R7, R7, R13, R6 ;  /* 0x0000000d07077227 */ /* 0x000fc800078e0006 */
[----:B------:R-:W-:Y:S02]  /*07b0*/  IMAD.MOV.U32 R6, RZ, RZ, R12 ;  /* 0x000000ffff067224 */ /* 0x000fe400078e000c */
[----:B------:R-:W-:Y:S02]  /*07c0*/  IMAD.MOV R12, RZ, RZ, -R15 ;  /* 0x000000ffff0c7224 */ /* 0x000fe400078e0a0f */
[----:B------:R-:W-:-:S04]  /*07d0*/  IMAD.HI.U32 R5, R7, R6, RZ ;  /* 0x0000000607057227 */ /* 0x000fc800078e00ff */
[----:B------:R-:W-:Y:S01]  /*07e0*/  IMAD R6, R5, R12, R6 ;  /* 0x0000000c05067224 */ /* 0x000fe200078e0206 */
[----:B0-----:R-:W0:Y:S01]  /*07f0*/  MUFU.RCP R8, R8 ;  /* 0x0000000800087308 */ /* 0x001e220000001000 */
[----:B------:R-:W-:-:S03]  /*0800*/  IABS R12, R2 ;  /* 0x00000002000c7213 */ /* 0x000fc60000000000 */
[----:B------:R-:W-:-:S13]  /*0810*/  ISETP.GT.U32.AND P1, PT, R9, R6, PT ;  /* 0x000000060900720c */ /* 0x000fda0003f24070 */
[----:B------:R-:W-:Y:S02]  /*0820*/  @!P1 IMAD.IADD R6, R6, 0x1, -R9 ;  /* 0x0000000106069824 */ /* 0x000fe400078e0a09 */
[----:B0-----:R-:W-:Y:S02]  /*0830*/  VIADD R7, R8, 0xffffffe ;  /* 0x0ffffffe08077836 */ /* 0x001fe40000000000 */
[----:B------:R-:W-:Y:S01]  /*0840*/  @!P1 VIADD R5, R5, 0x1 ;  /* 0x0000000105059836 */ /* 0x000fe20000000000 */
[----:B------:R-:W-:Y:S02]  /*0850*/  ISETP.GE.U32.AND P0, PT, R6, R9, PT ;  /* 0x000000090600720c */ /* 0x000fe40003f06070 */
[----:B------:R-:W-:Y:S01]  /*0860*/  LOP3.LUT R6, R3, UR14, RZ, 0x3c, !PT ;  /* 0x0000000e03067c12 */ /* 0x000fe2000f8e3cff */
[----:B------:R-:W0:Y:S01]  /*0870*/  F2I.FTZ.U32.TRUNC.NTZ R7, R7 ;  /* 0x0000000700077305 */ /* 0x000e22000021f000 */
[----:B------:R-:W-:Y:S02]  /*0880*/  ISETP.NE.AND P1, PT, RZ, UR14, PT ;  /* 0x0000000eff007c0c */ /* 0x000fe4000bf25270 */
[----:B------:R-:W-:Y:S01]  /*0890*/  ISETP.GE.AND P2, PT, R6, RZ, PT ;  /* 0x000000ff0600720c */ /* 0x000fe20003f46270 */
[----:B------:R-:W-:-:S06]  /*08a0*/  IMAD.MOV.U32 R6, RZ, RZ, RZ ;  /* 0x000000ffff067224 */ /* 0x000fcc00078e00ff */
[----:B------:R-:W-:-:S04]  /*08b0*/  @P0 VIADD R5, R5, 0x1 ;  /* 0x0000000105050836 */ /* 0x000fc80000000000 */
[----:B------:R-:W-:Y:S02]  /*08c0*/  IMAD.MOV.U32 R9, RZ, RZ, R5 ;  /* 0x000000ffff097224 */ /* 0x000fe400078e0005 */
[----:B0-----:R-:W-:Y:S02]  /*08d0*/  IMAD.MOV R5, RZ, RZ, -R7 ;  /* 0x000000ffff057224 */ /* 0x001fe400078e0a07 */
[----:B------:R-:W-:Y:S01]  /*08e0*/  @!P2 IMAD.MOV R9, RZ, RZ, -R9 ;  /* 0x000000ffff09a224 */ /* 0x000fe200078e0a09 */
[----:B------:R-:W-:Y:S01]  /*08f0*/  @!P1 LOP3.LUT R9, RZ, UR14, RZ, 0x33, !PT ;  /* 0x0000000eff099c12 */ /* 0x000fe2000f8e33ff */
[----:B------:R-:W-:-:S03]  /*0900*/  IMAD R5, R5, R14, RZ ;  /* 0x0000000e05057224 */ /* 0x000fc600078e02ff */
[----:B------:R-:W-:Y:S01]  /*0910*/  IABS R8, R9 ;  /* 0x0000000900087213 */ /* 0x000fe20000000000 */
[----:B------:R-:W-:-:S04]  /*0920*/  IMAD.HI.U32 R6, R7, R5, R6 ;  /* 0x0000000507067227 */ /* 0x000fc800078e0006 */
[----:B------:R-:W-:Y:S02]  /*0930*/  IMAD.MOV.U32 R5, RZ, RZ, R8 ;  /* 0x000000ffff057224 */ /* 0x000fe400078e0008 */
[----:B------:R-:W-:Y:S02]  /*0940*/  IMAD.MOV R7, RZ, RZ, -R12 ;  /* 0x000000ffff077224 */ /* 0x000fe400078e0a0c */
[----:B------:R-:W-:Y:S01]  /*0950*/  IMAD.HI.U32 R6, R6, R5, RZ ;  /* 0x0000000506067227 */ /* 0x000fe200078e00ff */
[----:B------:R-:W3:Y:S03]  /*0960*/  LDC.64 R12, c[0x0][0x3a8] ;  /* 0x0000ea00ff0c7b82 */ /* 0x000ee60000000a00 */
[----:B------:R-:W-:Y:S02]  /*0970*/  IMAD R5, R6, R7, R5 ;  /* 0x0000000706057224 */ /* 0x000fe400078e0205 */
[----:B------:R-:W-:-:S02]  /*0980*/  IMAD R7, R2, UR4, RZ ;  /* 0x0000000402077c24 */ /* 0x000fc4000f8e02ff */
[----:B------:R-:W-:Y:S01]  /*0990*/  IMAD.MOV R8, RZ, RZ, -R9 ;  /* 0x000000ffff087224 */ /* 0x000fe200078e0a09 */
[----:B------:R-:W-:-:S03]  /*09a0*/  ISETP.GT.U32.AND P1, PT, R14, R5, PT ;  /* 0x000000050e00720c */ /* 0x000fc60003f24070 */
[----:B------:R-:W-:-:S10]  /*09b0*/  IMAD R17, R8, UR14, R3 ;  /* 0x0000000e08117c24 */ /* 0x000fd4000f8e0203 */
[----:B------:R-:W-:Y:S02]  /*09c0*/  @!P1 IMAD.IADD R5, R5, 0x1, -R14 ;  /* 0x0000000105059824 */ /* 0x000fe400078e0a0e */
[----:B------:R-:W-:Y:S01]  /*09d0*/  @!P1 VIADD R6, R6, 0x1 ;  /* 0x0000000106069836 */ /* 0x000fe20000000000 */
[----:B------:R-:W-:Y:S02]  /*09e0*/  ISETP.NE.AND P1, PT, R2, RZ, PT ;  /* 0x000000ff0200720c */ /* 0x000fe40003f25270 */
[----:B------:R-:W-:Y:S01]  /*09f0*/  ISETP.GE.U32.AND P0, PT, R5, R14, PT ;  /* 0x0000000e0500720c */ /* 0x000fe20003f06070 */
[----:B---3--:R-:W-:Y:S01]  /*0a00*/  IMAD R14, R16, 0x5, -R13 ;  /* 0x00000005100e7824 */ /* 0x008fe200078e0a0d */
[----:B------:R-:W-:-:S03]  /*0a10*/  LOP3.LUT R5, R9, R2, RZ, 0x3c, !PT ;  /* 0x0000000209057212 */ /* 0x000fc600078e3cff */
[----:B------:R-:W-:Y:S01]  /*0a20*/  IMAD R14, R17, UR7, R14 ;  /* 0x00000007110e7c24 */ /* 0x000fe2000f8e020e */
[----:B------:R-:W-:-:S07]  /*0a30*/  ISETP.GE.AND P2, PT, R5, RZ, PT ;  /* 0x000000ff0500720c */ /* 0x000fce0003f46270 */
[----:B------:R-:W-:-:S06]  /*0a40*/  @P0 IADD3 R6, PT, PT, R6, 0x1, RZ ;  /* 0x0000000106060810 */ /* 0x000fcc0007ffe0ff */
[----:B------:R-:W-:Y:S01]  /*0a50*/  @!P2 IMAD.MOV R6, RZ, RZ, -R6 ;  /* 0x000000ffff06a224 */ /* 0x000fe200078e0a06 */
[----:B------:R-:W-:-:S05]  /*0a60*/  @!P1 LOP3.LUT R6, RZ, R2, RZ, 0x33, !PT ;  /* 0x00000002ff069212 */ /* 0x000fca00078e33ff */
[----:B------:R-:W-:-:S04]  /*0a70*/  IMAD.MOV R5, RZ, RZ, -R6 ;  /* 0x000000ffff057224 */ /* 0x000fc800078e0a06 */
[----:B------:R-:W-:-:S04]  /*0a80*/  IMAD R5, R2, R5, R9 ;  /* 0x0000000502057224 */ /* 0x000fc800078e0209 */
[C---:B------:R-:W-:Y:S02]  /*0a90*/  IMAD R7, R6.reuse, R7, R5 ;  /* 0x0000000706077224 */ /* 0x040fe400078e0205 */
[----:B------:R-:W-:Y:S01]  /*0aa0*/  IMAD R5, R5, UR6, -R12 ;  /* 0x0000000605057c24 */ /* 0x000fe2000f8e0a0c */
[----:B------:R-:W-:Y:S01]  /*0ab0*/  SHF.R.S32.HI R12, RZ, 0x1f, R17 ;  /* 0x0000001fff0c7819 */ /* 0x000fe20000011411 */
[----:B------:R-:W-:Y:S02]  /*0ac0*/  IMAD R7, R7, UR14, RZ ;  /* 0x0000000e07077c24 */ /* 0x000fe4000f8e02ff */
[----:B------:R-:W-:Y:S02]  /*0ad0*/  IMAD R8, R6, UR8, R5 ;  /* 0x0000000806087c24 */ /* 0x000fe4000f8e0205 */
[C---:B------:R-:W-:Y:S01]  /*0ae0*/  IMAD R6, R17.reuse, UR7, -R13 ;  /* 0x0000000711067c24 */ /* 0x040fe2000f8e0a0d */
[----:B------:R-:W-:Y:S01]  /*0af0*/  IADD3 R15, P0, PT, R17, R7, RZ ;  /* 0x00000007110f7210 */ /* 0x000fe20007f1e0ff */
[----:B------:R-:W-:-:S03]  /*0b00*/  IMAD R9, R8, UR9, RZ ;  /* 0x0000000908097c24 */ /* 0x000fc6000f8e02ff */
[----:B------:R-:W-:Y:S02]  /*0b10*/  LEA.HI.X.SX32 R12, R7, R12, 0x1, P0 ;  /* 0x0000000c070c7211 */ /* 0x000fe400000f0eff */
[----:B------:R-:W-:Y:S02]  /*0b20*/  SHF.R.S32.HI R8, RZ, 0x1f, R6 ;  /* 0x0000001fff087819 */ /* 0x000fe40000011406 */
[----:B------:R-:W-:-:S04]  /*0b30*/  IADD3 R7, P1, PT, R6, R9, RZ ;  /* 0x0000000906077210 */ /* 0x000fc80007f3e0ff */
[----:B------:R-:W-:Y:S01]  /*0b40*/  LEA.HI.X.SX32 R9, R9, R8, 0x1, P1 ;  /* 0x0000000809097211 */ /* 0x000fe200008f0eff */
[C-C-:B------:R-:W-:Y:S01]  /*0b50*/  IMAD R8, R16.reuse, 0x4, -R13.reuse ;  /* 0x0000000410087824 */ /* 0x140fe200078e0a0d */
[----:B----4-:R-:W-:Y:S01]  /*0b60*/  LEA R22, P0, R15, R10, 0x2 ;  /* 0x0000000a0f167211 */ /* 0x010fe200078010ff */
[----:B------:R-:W-:-:S03]  /*0b70*/  IMAD.IADD R10, R16, 0x1, -R13 ;  /* 0x00000001100a7824 */ /* 0x000fc600078e0a0d */
[----:B------:R-:W-:Y:S01]  /*0b80*/  LEA.HI.X R23, R15, R11, R12, 0x2, P0 ;  /* 0x0000000b0f177211 */ /* 0x000fe200000f140c */
[C-C-:B------:R-:W-:Y:S02]  /*0b90*/  IMAD R11, R16.reuse, 0x2, -R13.reuse ;  /* 0x00000002100b7824 */ /* 0x140fe400078e0a0d */
[C-C-:B------:R-:W-:Y:S02]  /*0ba0*/  IMAD R12, R16.reuse, 0x3, -R13.reuse ;  /* 0x00000003100c7824 */ /* 0x140fe400078e0a0d */
[C-C-:B------:R-:W-:Y:S02]  /*0bb0*/  IMAD R15, R16.reuse, 0x6, -R13.reuse ;  /* 0x00000006100f7824 */ /* 0x140fe400078e0a0d */
[----:B------:R-:W-:Y:S02]  /*0bc0*/  IMAD R16, R16, 0x7, -R13 ;  /* 0x0000000710107824 */ /* 0x000fe400078e0a0d */
[C---:B------:R-:W-:Y:S02]  /*0bd0*/  IMAD R10, R17.reuse, UR7, R10 ;  /* 0x00000007110a7c24 */ /* 0x040fe4000f8e020a */
[----:B------:R-:W-:-:S02]  /*0be0*/  IMAD R11, R17, UR7, R11 ;  /* 0x00000007110b7c24 */ /* 0x000fc4000f8e020b */
[C---:B------:R-:W-:Y:S02]  /*0bf0*/  IMAD R12, R17.reuse, UR7, R12 ;  /* 0x00000007110c7c24 */ /* 0x040fe4000f8e020c */
[C---:B------:R-:W-:Y:S02]  /*0c00*/  IMAD R13, R17.reuse, UR7, R8 ;  /* 0x00000007110d7c24 */ /* 0x040fe4000f8e0208 */
[C---:B------:R-:W-:Y:S02]  /*0c10*/  IMAD R15, R17.reuse, UR7, R15 ;  /* 0x00000007110f7c24 */ /* 0x040fe4000f8e020f */
[----:B------:R-:W-:Y:S02]  /*0c20*/  IMAD R16, R17, UR7, R16 ;  /* 0x0000000711107c24 */ /* 0x000fe4000f8e0210 */
[----:B------:R-:W-:-:S07]  /*0c30*/  IMAD.MOV.U32 R17, RZ, RZ, RZ ;  /* 0x000000ffff117224 */ /* 0x000fce00078e00ff */
.L_x_11:
[----:B0-----:R-:W0:Y:S01]  /*0c40*/  LDC R28, c[0x0][0x394] ;  /* 0x0000e500ff1c7b82 */ /* 0x001e220000000800 */
[----:B------:R-:W1:Y:S01]  /*0c50*/  LDCU UR4, c[0x0][0x3a0] ;  /* 0x00007400ff0477ac */ /* 0x000e620008000800 */
[----:B------:R-:W-:Y:S02]  /*0c60*/  IMAD.MOV.U32 R33, RZ, RZ, RZ ;  /* 0x000000ffff217224 */ /* 0x000fe400078e00ff */
[C---:B-1----:R-:W-:Y:S02]  /*0c70*/  IMAD R18, R17.reuse, UR4, RZ ;  /* 0x0000000411127c24 */ /* 0x042fe4000f8e02ff */
[----:B------:R-:W-:Y:S02]  /*0c80*/  VIADD R17, R17, 0x1 ;  /* 0x0000000111117836 */ /* 0x000fe40000000000 */
[----:B------:R-:W-:Y:S01]  /*0c90*/  IMAD.IADD R19, R5, 0x1, R18 ;  /* 0x0000000105137824 */ /* 0x000fe200078e0212 */
[----:B0-----:R-:W-:Y:S01]  /*0ca0*/  ISETP.GE.U32.AND P0, PT, R28, 0x8, PT ;  /* 0x000000081c00780c */ /* 0x001fe20003f06070 */
[----:B------:R-:W-:Y:S01]  /*0cb0*/  IMAD R18, R18, UR9, RZ ;  /* 0x0000000912127c24 */ /* 0x000fe2000f8e02ff */
[----:B------:R-:W-:-:S11]  /*0cc0*/  ISETP.NE.AND P1, PT, R17, R28, PT ;  /* 0x0000001c1100720c */ /* 0x000fd60003f25270 */
[----:B--2---:R-:W-:Y:S05]  /*0cd0*/  @!P0 BRA `(.L_x_0) ;  /* 0x0000000800048947 */ /* 0x004fea0003800000 */
[----:B------:R-:W0:Y:S01]  /*0ce0*/  LDC R39, c[0x0][0x3a4] ;  /* 0x0000e900ff277b82 */ /* 0x000e220000000800 */
[----:B------:R-:W-:Y:S01]  /*0cf0*/  LOP3.LUT R28, R28, 0x7ffffff8, RZ, 0xc0, !PT ;  /* 0x7ffffff81c1c7812 */ /* 0x000fe200078ec0ff */
[----:B------:R-:W-:Y:S01]  /*0d00*/  IMAD.MOV.U32 R32, RZ, RZ, R6 ;  /* 0x000000ffff207224 */ /* 0x000fe200078e0006 */
[----:B------:R-:W-:Y:S01]  /*0d10*/  ISETP.GE.AND P2, PT, R19, UR8, PT ;  /* 0x0000000813007c0c */ /* 0x000fe2000bf46270 */
[----:B------:R-:W-:Y:S01]  /*0d20*/  IMAD.MOV.U32 R34, RZ, RZ, R16 ;  /* 0x000000ffff227224 */ /* 0x000fe200078e0010 */
[----:B------:R-:W-:Y:S01]  /*0d30*/  MOV R44, R11 ;  /* 0x0000000b002c7202 */ /* 0x000fe20000000f00 */
[----:B------:R-:W-:Y:S02]  /*0d40*/  IMAD.MOV.U32 R36, RZ, RZ, R15 ;  /* 0x000000ffff247224 */ /* 0x000fe400078e000f */
[----:B------:R-:W-:Y:S02]  /*0d50*/  IMAD.MOV.U32 R38, RZ, RZ, R14 ;  /* 0x000000ffff267224 */ /* 0x000fe400078e000e */
[----:B------:R-:W-:-:S02]  /*0d60*/  IMAD.MOV.U32 R40, RZ, RZ, R13 ;  /* 0x000000ffff287224 */ /* 0x000fc400078e000d */
[----:B------:R-:W-:Y:S02]  /*0d70*/  IMAD.MOV.U32 R42, RZ, RZ, R12 ;  /* 0x000000ffff2a7224 */ /* 0x000fe400078e000c */
[----:B------:R-:W-:Y:S02]  /*0d80*/  IMAD.MOV.U32 R8, RZ, RZ, R10 ;  /* 0x000000ffff087224 */ /* 0x000fe400078e000a */
[----:B------:R-:W-:Y:S02]  /*0d90*/  IMAD.MOV.U32 R41, RZ, RZ, R18 ;  /* 0x000000ffff297224 */ /* 0x000fe400078e0012 */
[----:B------:R-:W-:Y:S02]  /*0da0*/  IMAD.MOV R43, RZ, RZ, -R28 ;  /* 0x000000ffff2b7224 */ /* 0x000fe400078e0a1c */
[----:B0-----:R-:W-:Y:S02]  /*0db0*/  IMAD.IADD R30, R18, 0x1, R39 ;  /* 0x00000001121e7824 */ /* 0x001fe400078e0227 */
[----:B------:R-:W-:-:S02]  /*0dc0*/  IMAD R29, R39, 0x2, R18 ;  /* 0x00000002271d7824 */ /* 0x000fc400078e0212 */
[C-C-:B------:R-:W-:Y:S02]  /*0dd0*/  IMAD R31, R39.reuse, 0x3, R18.reuse ;  /* 0x00000003271f7824 */ /* 0x140fe400078e0212 */
[C-C-:B------:R-:W-:Y:S02]  /*0de0*/  IMAD R33, R39.reuse, 0x4, R18.reuse ;  /* 0x0000000427217824 */ /* 0x140fe400078e0212 */
[C-C-:B------:R-:W-:Y:S02]  /*0df0*/  IMAD R35, R39.reuse, 0x5, R18.reuse ;  /* 0x0000000527237824 */ /* 0x140fe400078e0212 */
[C-C-:B------:R-:W-:Y:S02]  /*0e00*/  IMAD R37, R39.reuse, 0x6, R18.reuse ;  /* 0x0000000627257824 */ /* 0x140fe400078e0212 */
[----:B------:R-:W-:-:S07]  /*0e10*/  IMAD R39, R39, 0x7, R18 ;  /* 0x0000000727277824 */ /* 0x000fce00078e0212 */
.L_x_1:
[----:B------:R-:W-:Y:S01]  /*0e20*/  ISETP.GE.OR P0, PT, R32, UR9, P2 ;  /* 0x0000000920007c0c */ /* 0x000fe20009706670 */
[----:B0-----:R-:W-:Y:S01]  /*0e30*/  IMAD.MOV.U32 R45, RZ, RZ, RZ ;  /* 0x000000ffff2d7224 */ /* 0x001fe200078e00ff */
[----:B------:R-:W-:-:S04]  /*0e40*/  LOP3.LUT R24, R19, R32, RZ, 0xfc, !PT ;  /* 0x0000002013187212 */ /* 0x000fc800078efcff */
[----:B------:R-:W-:-:S13]  /*0e50*/  ISETP.LT.OR P0, PT, R24, RZ, P0 ;  /* 0x000000ff1800720c */ /* 0x000fda0000701670 */
[----:B------:R-:W-:-:S04]  /*0e60*/  @!P0 IADD3 R25, P3, PT, R41, R7, RZ ;  /* 0x0000000729198210 */ /* 0x000fc80007f7e0ff */
[----:B------:R-:W-:Y:S02]  /*0e70*/  @!P0 LEA.HI.X.SX32 R26, R41, R9, 0x1, P3 ;  /* 0x00000009291a8211 */ /* 0x000fe400018f0eff */
[----:B-----5:R-:W-:-:S04]  /*0e80*/  @!P0 LEA R24, P3, R25, R20, 0x2 ;  /* 0x0000001419188211 */ /* 0x020fc800078610ff */
[----:B------:R-:W-:-:S05]  /*0e90*/  @!P0 LEA.HI.X R25, R25, R21, R26, 0x2, P3 ;  /* 0x0000001519198211 */ /* 0x000fca00018f141a */
[----:B------:R0:W2:Y:S01]  /*0ea0*/  @!P0 LDG.E R45, desc[UR12][R24.64] ;  /* 0x0000000c182d8981 */ /* 0x0000a2000c1e1900 */
[----:B------:R-:W-:Y:S02]  /*0eb0*/  ISETP.GE.OR P0, PT, R8, UR9, P2 ;  /* 0x0000000908007c0c */ /* 0x000fe40009706670 */
[----:B------:R-:W-:-:S04]  /*0ec0*/  LOP3.LUT R26, R19, R8, RZ, 0xfc, !PT ;  /* 0x00000008131a7212 */ /* 0x000fc800078efcff */
[----:B------:R-:W-:-:S13]  /*0ed0*/  ISETP.LT.OR P0, PT, R26, RZ, P0 ;  /* 0x000000ff1a00720c */ /* 0x000fda0000701670 */
[----:B------:R-:W-:-:S04]  /*0ee0*/  @!P0 IADD3 R27, P3, PT, R30, R7, RZ ;  /* 0x000000071e1b8210 */ /* 0x000fc80007f7e0ff */
[----:B0-----:R-:W-:Y:S02]  /*0ef0*/  @!P0 LEA.HI.X.SX32 R24, R30, R9, 0x1, P3 ;  /* 0x000000091e188211 */ /* 0x001fe400018f0eff */
[----:B------:R-:W-:-:S04]  /*0f00*/  @!P0 LEA R26, P3, R27, R20, 0x2 ;  /* 0x000000141b1a8211 */ /* 0x000fc800078610ff */
[----:B------:R-:W-:Y:S01]  /*0f10*/  @!P0 LEA.HI.X R27, R27, R21, R24, 0x2, P3 ;  /* 0x000000151b1b8211 */ /* 0x000fe200018f1418 */
[----:B--2---:R0:W-:Y:S02]  /*0f20*/  STG.E desc[UR12][R22.64], R45 ;  /* 0x0000002d16007986 */ /* 0x0041e4000c10190c */
[----:B0-----:R-:W-:-:S06]  /*0f30*/  IMAD.MOV.U32 R45, RZ, RZ, RZ ;  /* 0x000000ffff2d7224 */ /* 0x001fcc00078e00ff */
[----:B------:R0:W2:Y:S01]  /*0f40*/  @!P0 LDG.E R45, desc[UR12][R26.64] ;  /* 0x0000000c1a2d8981 */ /* 0x0000a2000c1e1900 */
[----:B------:R-:W-:Y:S02]  /*0f50*/  ISETP.GE.OR P0, PT, R44, UR9, P2 ;  /* 0x000000092c007c0c */ /* 0x000fe40009706670 */
[----:B------:R-:W-:-:S04]  /*0f60*/  LOP3.LUT R24, R19, R44, RZ, 0xfc, !PT ;  /* 0x0000002c13187212 */ /* 0x000fc800078efcff */
[----:B------:R-:W-:Y:S01]  /*0f70*/  ISETP.LT.OR P0, PT, R24, RZ, P0 ;  /* 0x000000ff1800720c */ /* 0x000fe20000701670 */
[----:B0-----:R-:W-:-:S12]  /*0f80*/  IMAD.WIDE R26, R4, 0x4, R22 ;  /* 0x00000004041a7825 */ /* 0x001fd800078e0216 */
[C---:B------:R-:W-:Y:S01]  /*0f90*/  @!P0 IADD3 R25, P3, PT, R29.reuse, R7, RZ ;  /* 0x000000071d198210 */ /* 0x040fe20007f7e0ff */
[----:B--2---:R0:W-:Y:S03]  /*0fa0*/  STG.E desc[UR12][R26.64], R45 ;  /* 0x0000002d1a007986 */ /* 0x0041e6000c10190c */
[----:B0-----:R-:W-:Y:S02]  /*0fb0*/  @!P0 LEA.HI.X.SX32 R45, R29, R9, 0x1, P3 ;  /* 0x000000091d2d8211 */ /* 0x001fe400018f0eff */
[----:B------:R-:W-:-:S04]  /*0fc0*/  @!P0 LEA R24, P3, R25, R20, 0x2 ;  /* 0x0000001419188211 */ /* 0x000fc800078610ff */
[----:B------:R-:W-:Y:S01]  /*0fd0*/  @!P0 LEA.HI.X R25, R25, R21, R45, 0x2, P3 ;  /* 0x0000001519198211 */ /* 0x000fe200018f142d */
[----:B------:R-:W-:-:S06]  /*0fe0*/  IMAD.MOV.U32 R45, RZ, RZ, RZ ;  /* 0x000000ffff2d7224 */ /* 0x000fcc00078e00ff */
        /* <DEDUP_REMOVED lines=56> */
[----:B------:R-:W-:-:S04]  /*1370*/  IMAD.WIDE R24, R4, 0x1c, R22 ;  /* 0x0000001c04187825 */ /* 0x000fc800078e0216 */
[----:B------:R-:W-:Y:S02]  /*1380*/  VIADD R43, R43, 0x8 ;  /* 0x000000082b2b7836 */ /* 0x000fe40000000000 */
[----:B------:R-:W-:Y:S01]  /*1390*/  IMAD.WIDE R22, R4, 0x20, R22 ;  /* 0x0000002004167825 */ /* 0x000fe200078e0216 */
[----:B0-----:R-:W0:Y:S02]  /*13a0*/  LDC R27, c[0x0][0x3a4] ;  /* 0x0000e900ff1b7b82 */ /* 0x001e240000000800 */
[----:B------:R-:W-:Y:S01]  /*13b0*/  ISETP.NE.AND P0, PT, R43, RZ, PT ;  /* 0x000000ff2b00720c */ /* 0x000fe20003f05270 */
[C---:B0-----:R-:W-:Y:S01]  /*13c0*/  IMAD R8, R27.reuse, 0x8, R8 ;  /* 0x000000081b087824 */ /* 0x041fe200078e0208 */
[C---:B------:R-:W-:Y:S01]  /*13d0*/  LEA R44, R27.reuse, R44, 0x3 ;  /* 0x0000002c1b2c7211 */ /* 0x040fe200078e18ff */
[C---:B------:R-:W-:Y:S02]  /*13e0*/  IMAD R42, R27.reuse, 0x8, R42 ;  /* 0x000000081b2a7824 */ /* 0x040fe400078e022a */
[----:B------:R-:W-:-:S02]  /*13f0*/  IMAD R40, R27, 0x8, R40 ;  /* 0x000000081b287824 */ /* 0x000fc400078e0228 */
[C---:B------:R-:W-:Y:S02]  /*1400*/  IMAD R38, R27.reuse, 0x8, R38 ;  /* 0x000000081b267824 */ /* 0x040fe400078e0226 */
[C---:B------:R-:W-:Y:S02]  /*1410*/  IMAD R36, R27.reuse, 0x8, R36 ;  /* 0x000000081b247824 */ /* 0x040fe400078e0224 */
[C---:B------:R-:W-:Y:S02]  /*1420*/  IMAD R34, R27.reuse, 0x8, R34 ;  /* 0x000000081b227824 */ /* 0x040fe400078e0222 */
[C---:B------:R-:W-:Y:S02]  /*1430*/  IMAD R32, R27.reuse, 0x8, R32 ;  /* 0x000000081b207824 */ /* 0x040fe400078e0220 */
[C---:B------:R-:W-:Y:S02]  /*1440*/  IMAD R30, R27.reuse, 0x8, R30 ;  /* 0x000000081b1e7824 */ /* 0x040fe400078e021e */
[----:B------:R-:W-:-:S02]  /*1450*/  IMAD R29, R27, 0x8, R29 ;  /* 0x000000081b1d7824 */ /* 0x000fc400078e021d */
[C---:B------:R-:W-:Y:S02]  /*1460*/  IMAD R31, R27.reuse, 0x8, R31 ;  /* 0x000000081b1f7824 */ /* 0x040fe400078e021f */
[C---:B------:R-:W-:Y:S02]  /*1470*/  IMAD R33, R27.reuse, 0x8, R33 ;  /* 0x000000081b217824 */ /* 0x040fe400078e0221 */
[C---:B------:R-:W-:Y:S02]  /*1480*/  IMAD R35, R27.reuse, 0x8, R35 ;  /* 0x000000081b237824 */ /* 0x040fe400078e0223 */
[C---:B------:R-:W-:Y:S02]  /*1490*/  IMAD R37, R27.reuse, 0x8, R37 ;  /* 0x000000081b257824 */ /* 0x040fe400078e0225 */
[C---:B------:R-:W-:Y:S02]  /*14a0*/  IMAD R39, R27.reuse, 0x8, R39 ;  /* 0x000000081b277824 */ /* 0x040fe400078e0227 */
[----:B------:R-:W-:Y:S01]  /*14b0*/  IMAD R41, R27, 0x8, R41 ;  /* 0x000000081b297824 */ /* 0x000fe200078e0229 */
[----:B--2---:R0:W-:Y:S01]  /*14c0*/  STG.E desc[UR12][R24.64], R45 ;  /* 0x0000002d18007986 */ /* 0x0041e2000c10190c */
[----:B------:R-:W-:Y:S05]  /*14d0*/  @P0 BRA `(.L_x_1) ;  /* 0xfffffff800500947 */ /* 0x000fea000383ffff */
[----:B------:R-:W-:-:S07]  /*14e0*/  IMAD.MOV.U32 R33, RZ, RZ, R28 ;  /* 0x000000ffff217224 */ /* 0x000fce00078e001c */
.L_x_0:
[----:B------:R-:W-:-:S09]  /*14f0*/  UISETP.NE.AND UP0, UPT, UR10, URZ, UPT ;  /* 0x000000ff0a00728c */ /* 0x000fd2000bf05270 */
[----:B------:R-:W-:Y:S05]  /*1500*/  BRA.U !UP0, `(.L_x_2) ;  /* 0x0000000508ec7547 */ /* 0x000fea000b800000 */
[----:B------:R-:W-:Y:S01]  /*1510*/  UIADD3 UR4, UPT, UPT, UR10, -0x1, URZ ;  /* 0xffffffff0a047890 */ /* 0x000fe2000fffe0ff */
[----:B------:R-:W-:-:S03]  /*1520*/  IMAD R31, R2, UR14, RZ ;  /* 0x0000000e021f7c24 */ /* 0x000fc6000f8e02ff */
[----:B------:R-:W-:-:S09]  /*1530*/  UISETP.GE.U32.AND UP0, UPT, UR4, 0x3, UPT ;  /* 0x000000030400788c */ /* 0x000fd2000bf06070 */
[----:B------:R-:W-:Y:S05]  /*1540*/  BRA.U !UP0, `(.L_x_3) ;  /* 0x0000000108f07547 */ /* 0x000fea000b800000 */
[----:B------:R-:W1:Y:S01]  /*1550*/  LDC R8, c[0x0][0x3a4] ;  /* 0x0000e900ff087b82 */ /* 0x000e620000000800 */
[----:B------:R-:W-:Y:S01]  /*1560*/  ISETP.GE.AND P0, PT, R19, UR8, PT ;  /* 0x0000000813007c0c */ /* 0x000fe2000bf06270 */
[----:B------:R-:W-:Y:S02]  /*1570*/  IMAD.MOV.U32 R35, RZ, RZ, RZ ;  /* 0x000000ffff237224 */ /* 0x000fe400078e00ff */
[----:B-1----:R-:W-:-:S05]  /*1580*/  IMAD R27, R33, R8, R6 ;  /* 0x00000008211b7224 */ /* 0x002fca00078e0206 */
[----:B------:R-:W-:Y:S02]  /*1590*/  ISETP.GE.OR P2, PT, R27, UR9, P0 ;  /* 0x000000091b007c0c */ /* 0x000fe40008746670 */
[----:B0-----:R-:W-:-:S04]  /*15a0*/  LOP3.LUT R24, R19, R27, RZ, 0xfc, !PT ;  /* 0x0000001b13187212 */ /* 0x001fc800078efcff */
[----:B------:R-:W-:-:S13]  /*15b0*/  ISETP.LT.OR P2, PT, R24, RZ, P2 ;  /* 0x000000ff1800720c */ /* 0x000fda0001741670 */
[----:B------:R-:W-:-:S05]  /*15c0*/  @!P2 IMAD R24, R33, R8, R18 ;  /* 0x000000082118a224 */ /* 0x000fca00078e0212 */
[----:B------:R-:W-:-:S04]  /*15d0*/  @!P2 IADD3 R25, P3, PT, R24, R7, RZ ;  /* 0x000000071819a210 */ /* 0x000fc80007f7e0ff */
[----:B------:R-:W-:Y:S02]  /*15e0*/  @!P2 LEA.HI.X.SX32 R26, R24, R9, 0x1, P3 ;  /* 0x00000009181aa211 */ /* 0x000fe400018f0eff */
[----:B-----5:R-:W-:-:S04]  /*15f0*/  @!P2 LEA R24, P3, R25, R20, 0x2 ;  /* 0x000000141918a211 */ /* 0x020fc800078610ff */
[----:B------:R-:W-:-:S05]  /*1600*/  @!P2 LEA.HI.X R25, R25, R21, R26, 0x2, P3 ;  /* 0x000000151919a211 */ /* 0x000fca00018f141a */
[----:B------:R-:W2:Y:S01]  /*1610*/  @!P2 LDG.E R35, desc[UR12][R24.64] ;  /* 0x0000000c1823a981 */ /* 0x000ea2000c1e1900 */
[-C--:B------:R-:W-:Y:S01]  /*1620*/  IADD3 R30, PT, PT, R27, R8.reuse, RZ ;  /* 0x000000081b1e7210 */ /* 0x080fe20007ffe0ff */
[----:B------:R-:W-:Y:S02]  /*1630*/  IMAD R39, R33, R8, R8 ;  /* 0x0000000821277224 */ /* 0x000fe400078e0208 */
[----:B------:R-:W-:Y:S01]  /*1640*/  IMAD.MOV.U32 R37, RZ, RZ, RZ ;  /* 0x000000ffff257224 */ /* 0x000fe200078e00ff */
[----:B------:R-:W-:Y:S02]  /*1650*/  ISETP.GE.OR P2, PT, R30, UR9, P0 ;  /* 0x000000091e007c0c */ /* 0x000fe40008746670 */
[----:B------:R-:W-:-:S04]  /*1660*/  LOP3.LUT R26, R19, R30, RZ, 0xfc, !PT ;  /* 0x0000001e131a7212 */ /* 0x000fc800078efcff */
[----:B------:R-:W-:-:S13]  /*1670*/  ISETP.LT.OR P2, PT, R26, RZ, P2 ;  /* 0x000000ff1a00720c */ /* 0x000fda0001741670 */
[----:B------:R-:W-:-:S05]  /*1680*/  @!P2 IMAD.IADD R26, R18, 0x1, R39 ;  /* 0x00000001121aa824 */ /* 0x000fca00078e0227 */
[----:B------:R-:W-:-:S04]  /*1690*/  @!P2 IADD3 R27, P3, PT, R26, R7, RZ ;  /* 0x000000071a1ba210 */ /* 0x000fc80007f7e0ff */
[----:B------:R-:W-:Y:S02]  /*16a0*/  @!P2 LEA.HI.X.SX32 R26, R26, R9, 0x1, P3 ;  /* 0x000000091a1aa211 */ /* 0x000fe400018f0eff */
[----:B------:R-:W-:-:S04]  /*16b0*/  @!P2 LEA R28, P3, R27, R20, 0x2 ;  /* 0x000000141b1ca211 */ /* 0x000fc800078610ff */
[----:B------:R-:W-:Y:S01]  /*16c0*/  @!P2 LEA.HI.X R29, R27, R21, R26, 0x2, P3 ;  /* 0x000000151b1da211 */ /* 0x000fe200018f141a */
[----:B--2---:R0:W-:Y:S04]  /*16d0*/  STG.E desc[UR12][R22.64], R35 ;  /* 0x0000002316007986 */ /* 0x0041e8000c10190c */
[----:B------:R-:W2:Y:S01]  /*16e0*/  @!P2 LDG.E R37, desc[UR12][R28.64] ;  /* 0x0000000c1c25a981 */ /* 0x000ea2000c1e1900 */
[--C-:B------:R-:W-:Y:S02]  /*16f0*/  IMAD.IADD R30, R30, 0x1, R8.reuse ;  /* 0x000000011e1e7824 */ /* 0x100fe400078e0208 */
[----:B------:R-:W-:-:S03]  /*1700*/  IMAD.IADD R41, R39, 0x1, R8 ;  /* 0x0000000127297824 */ /* 0x000fc600078e0208 */
[----:B------:R-:W-:Y:S02]  /*1710*/  ISETP.GE.OR P2, PT, R30, UR9, P0 ;  /* 0x000000091e007c0c */ /* 0x000fe40008746670 */
[----:B------:R-:W-:Y:S01]  /*1720*/  LOP3.LUT R24, R19, R30, RZ, 0xfc, !PT ;  /* 0x0000001e13187212 */ /* 0x000fe200078efcff */
[----:B0-----:R-:W-:-:S03]  /*1730*/  IMAD.WIDE R22, R31, 0x4, R22 ;  /* 0x000000041f167825 */ /* 0x001fc600078e0216 */
[----:B------:R-:W-:Y:S01]  /*1740*/  ISETP.LT.OR P2, PT, R24, RZ, P2 ;  /* 0x000000ff1800720c */ /* 0x000fe20001741670 */
[----:B------:R-:W-:-:S12]  /*1750*/  IMAD.MOV.U32 R35, RZ, RZ, RZ ;  /* 0x000000ffff237224 */ /* 0x000fd800078e00ff */
[----:B------:R-:W-:-:S05]  /*1760*/  @!P2 IMAD.IADD R24, R18, 0x1, R41 ;  /* 0x000000011218a824 */ /* 0x000fca00078e0229 */
[----:B------:R-:W-:-:S04]  /*1770*/  @!P2 IADD3 R25, P3, PT, R24, R7, RZ ;  /* 0x000000071819a210 */ /* 0x000fc80007f7e0ff */
[----:B------:R-:W-:Y:S02]  /*1780*/  @!P2 LEA.HI.X.SX32 R24, R24, R9, 0x1, P3 ;  /* 0x000000091818a211 */ /* 0x000fe400018f0eff */
[----:B------:R-:W-:-:S04]  /*1790*/  @!P2 LEA R26, P3, R25, R20, 0x2 ;  /* 0x00000014191aa211 */ /* 0x000fc800078610ff */
[----:B------:R-:W-:Y:S01]  /*17a0*/  @!P2 LEA.HI.X R27, R25, R21, R24, 0x2, P3 ;  /* 0x00000015191ba211 */ /* 0x000fe200018f1418 */
[----:B--2---:R0:W-:Y:S04]  /*17b0*/  STG.E desc[UR12][R22.64], R37 ;  /* 0x0000002516007986 */ /* 0x0041e8000c10190c */
[----:B------:R-:W2:Y:S01]  /*17c0*/  @!P2 LDG.E R35, desc[UR12][R26.64] ;  /* 0x0000000c1a23a981 */ /* 0x000ea2000c1e1900 */
[----:B------:R-:W-:Y:S01]  /*17d0*/  IMAD.IADD R24, R30, 0x1, R8 ;  /* 0x000000011e187824 */ /* 0x000fe200078e0208 */
[----:B------:R-:W-:Y:S01]  /*17e0*/  BSSY.RECONVERGENT B0, `(.L_x_4) ;  /* 0x000000f000007945 */ /* 0x000fe20003800200 */
[----:B------:R-:W-:-:S03]  /*17f0*/  IMAD.WIDE R28, R31, 0x4, R22 ;  /* 0x000000041f1c7825 */ /* 0x000fc600078e0216 */
[----:B------:R-:W-:Y:S01]  /*1800*/  ISETP.GE.OR P0, PT, R24, UR9, P0 ;  /* 0x0000000918007c0c */ /* 0x000fe20008706670 */
[----:B------:R-:W-:Y:S01]  /*1810*/  IMAD.MOV.U32 R39, RZ, RZ, RZ ;  /* 0x000000ffff277224 */ /* 0x000fe200078e00ff */
[----:B------:R-:W-:-:S04]  /*1820*/  LOP3.LUT R24, R19, R24, RZ, 0xfc, !PT ;  /* 0x0000001813187212 */ /* 0x000fc800078efcff */
[----:B------:R-:W-:Y:S01]  /*1830*/  ISETP.LT.OR P0, PT, R24, RZ, P0 ;  /* 0x000000ff1800720c */ /* 0x000fe20000701670 */
[----:B------:R-:W-:Y:S01]  /*1840*/  IMAD.WIDE R24, R31, 0x4, R28 ;  /* 0x000000041f187825 */ /* 0x000fe200078e021c */
[----:B--2---:R0:W-:Y:S11]  /*1850*/  STG.E desc[UR12][R28.64], R35 ;  /* 0x000000231c007986 */ /* 0x0041f6000c10190c */
[----:B------:R-:W-:Y:S05]  /*1860*/  @P0 BRA `(.L_x_5) ;  /* 0x0000000000180947 */ /* 0x000fea0003800000 */
[----:B------:R-:W-:-:S04]  /*1870*/  IADD3 R8, PT, PT, R18, R8, R41 ;  /* 0x0000000812087210 */ /* 0x000fc80007ffe029 */
[----:B0-----:R-:W-:-:S04]  /*1880*/  IADD3 R23, P0, PT, R8, R7, RZ ;  /* 0x0000000708177210 */ /* 0x001fc80007f1e0ff */
[----:B------:R-:W-:Y:S02]  /*1890*/  LEA.HI.X.SX32 R8, R8, R9, 0x1, P0 ;  /* 0x0000000908087211 */ /* 0x000fe400000f0eff */
[----:B------:R-:W-:-:S04]  /*18a0*/  LEA R22, P0, R23, R20, 0x2 ;  /* 0x0000001417167211 */ /* 0x000fc800078010ff */
[----:B------:R-:W-:-:S05]  /*18b0*/  LEA.HI.X R23, R23, R21, R8, 0x2, P0 ;  /* 0x0000001517177211 */ /* 0x000fca00000f1408 */
[----:B------:R1:W5:Y:S04]  /*18c0*/  LDG.E R39, desc[UR12][R22.64] ;  /* 0x0000000c16277981 */ /* 0x000368000c1e1900 */
.L_x_5:
[----:B------:R-:W-:Y:S05]  /*18d0*/  BSYNC.RECONVERGENT B0 ;  /* 0x0000000000007941 */ /* 0x000fea0003800200 */
.L_x_4:
[----:B-----5:R2:W-:Y:S01]  /*18e0*/  STG.E desc[UR12][R24.64], R39 ;  /* 0x0000002718007986 */ /* 0x0205e2000c10190c */
[----:B------:R-:W-:Y:S02]  /*18f0*/  VIADD R33, R33, 0x4 ;  /* 0x0000000421217836 */ /* 0x000fe40000000000 */
[----:B01----:R-:W-:-:S07]  /*1900*/  IMAD.WIDE R22, R31, 0x4, R24 ;  /* 0x000000041f167825 */ /* 0x003fce00078e0218 */
.L_x_3:
[----:B------:R-:W0:Y:S02]  /*1910*/  LDC R8, c[0x0][0x394] ;  /* 0x0000e500ff087b82 */ /* 0x000e240000000800 */
[----:B0-2---:R-:W-:-:S13]  /*1920*/  LOP3.LUT P0, R24, R8, 0x3, RZ, 0xc0, !PT ;  /* 0x0000000308187812 */ /* 0x005fda000780c0ff */
[----:B------:R-:W-:Y:S05]  /*1930*/  @!P0 BRA `(.L_x_2) ;  /* 0x0000000000e08947 */ /* 0x000fea0003800000 */
[----:B------:R-:W-:-:S13]  /*1940*/  ISETP.NE.AND P0, PT, R24, 0x1, PT ;  /* 0x000000011800780c */ /* 0x000fda0003f05270 */
[----:B------:R-:W-:Y:S05]  /*1950*/  @!P0 BRA `(.L_x_6) ;  /* 0x0000000000848947 */ /* 0x000fea0003800000 */
[----:B------:R-:W0:Y:S01]  /*1960*/  LDC R28, c[0x0][0x3a4] ;  /* 0x0000e900ff1c7b82 */ /* 0x000e220000000800 */
[----:B------:R-:W-:Y:S01]  /*1970*/  ISETP.GE.AND P0, PT, R19, UR8, PT ;  /* 0x0000000813007c0c */ /* 0x000fe2000bf06270 */
[----:B------:R-:W-:Y:S02]  /*1980*/  IMAD.MOV.U32 R29, RZ, RZ, RZ ;  /* 0x000000ffff1d7224 */ /* 0x000fe400078e00ff */
[----:B0-----:R-:W-:-:S05]  /*1990*/  IMAD R30, R33, R28, R6 ;  /* 0x0000001c211e7224 */ /* 0x001fca00078e0206 */
[----:B------:R-:W-:Y:S02]  /*19a0*/  ISETP.GE.OR P2, PT, R30, UR9, P0 ;  /* 0x000000091e007c0c */ /* 0x000fe40008746670 */
[----:B------:R-:W-:-:S04]  /*19b0*/  LOP3.LUT R24, R19, R30, RZ, 0xfc, !PT ;  /* 0x0000001e13187212 */ /* 0x000fc800078efcff */
[----:B------:R-:W-:-:S13]  /*19c0*/  ISETP.LT.OR P2, PT, R24, RZ, P2 ;  /* 0x000000ff1800720c */ /* 0x000fda0001741670 */
[----:B------:R-:W-:-:S05]  /*19d0*/  @!P2 IMAD R24, R33, R28, R18 ;  /* 0x0000001c2118a224 */ /* 0x000fca00078e0212 */
[----:B------:R-:W-:-:S04]  /*19e0*/  @!P2 IADD3 R25, P3, PT, R24, R7, RZ ;  /* 0x000000071819a210 */ /* 0x000fc80007f7e0ff */
[----:B------:R-:W-:Y:S02]  /*19f0*/  @!P2 LEA.HI.X.SX32 R24, R24, R9, 0x1, P3 ;  /* 0x000000091818a211 */ /* 0x000fe400018f0eff */
[----:B-----5:R-:W-:-:S04]  /*1a00*/  @!P2 LEA R26, P3, R25, R20, 0x2 ;  /* 0x00000014191aa211 */ /* 0x020fc800078610ff */
[----:B------:R-:W-:-:S05]  /*1a10*/  @!P2 LEA.HI.X R27, R25, R21, R24, 0x2, P3 ;  /* 0x00000015191ba211 */ /* 0x000fca00018f1418 */
[----:B------:R-:W2:Y:S01]  /*1a20*/  @!P2 LDG.E R29, desc[UR12][R26.64] ;  /* 0x0000000c1a1da981 */ /* 0x000ea2000c1e1900 */
[----:B------:R-:W-:Y:S01]  /*1a30*/  IMAD.IADD R24, R30, 0x1, R28 ;  /* 0x000000011e187824 */ /* 0x000fe200078e021c */
[----:B------:R-:W-:Y:S01]  /*1a40*/  BSSY.RECONVERGENT B0, `(.L_x_7) ;  /* 0x000000f000007945 */ /* 0x000fe20003800200 */
[----:B------:R-:W-:-:S03]  /*1a50*/  IMAD.MOV.U32 R35, RZ, RZ, RZ ;  /* 0x000000ffff237224 */ /* 0x000fc600078e00ff */
[----:B------:R-:W-:Y:S02]  /*1a60*/  ISETP.GE.OR P0, PT, R24, UR9, P0 ;  /* 0x0000000918007c0c */ /* 0x000fe40008706670 */
[----:B------:R-:W-:-:S04]  /*1a70*/  LOP3.LUT R24, R19, R24, RZ, 0xfc, !PT ;  /* 0x0000001813187212 */ /* 0x000fc800078efcff */
[----:B------:R-:W-:Y:S01]  /*1a80*/  ISETP.LT.OR P0, PT, R24, RZ, P0 ;  /* 0x000000ff1800720c */ /* 0x000fe20000701670 */
[----:B------:R-:W-:Y:S01]  /*1a90*/  IMAD.WIDE R24, R31, 0x4, R22 ;  /* 0x000000041f187825 */ /* 0x000fe200078e0216 */
[----:B--2---:R0:W-:Y:S11]  /*1aa0*/  STG.E desc[UR12][R22.64], R29 ;  /* 0x0000001d16007986 */ /* 0x0041f6000c10190c */
[----:B------:R-:W-:Y:S05]  /*1ab0*/  @P0 BRA `(.L_x_8) ;  /* 0x00000000001c0947 */ /* 0x000fea0003800000 */
[----:B0-----:R-:W-:-:S04]  /*1ac0*/  IMAD R23, R33, R28, R28 ;  /* 0x0000001c21177224 */ /* 0x001fc800078e021c */
[----:B------:R-:W-:-:S05]  /*1ad0*/  IMAD.IADD R22, R18, 0x1, R23 ;  /* 0x0000000112167824 */ /* 0x000fca00078e0217 */
[----:B------:R-:W-:-:S04]  /*1ae0*/  IADD3 R23, P0, PT, R22, R7, RZ ;  /* 0x0000000716177210 */ /* 0x000fc80007f1e0ff */
[----:B------:R-:W-:Y:S02]  /*1af0*/  LEA.HI.X.SX32 R26, R22, R9, 0x1, P0 ;  /* 0x00000009161a7211 */ /* 0x000fe400000f0eff */
[----:B------:R-:W-:-:S04]  /*1b00*/  LEA R22, P0, R23, R20, 0x2 ;  /* 0x0000001417167211 */ /* 0x000fc800078010ff */
[----:B------:R-:W-:-:S05]  /*1b10*/  LEA.HI.X R23, R23, R21, R26, 0x2, P0 ;  /* 0x0000001517177211 */ /* 0x000fca00000f141a */
[----:B------:R1:W5:Y:S04]  /*1b20*/  LDG.E R35, desc[UR12][R22.64] ;  /* 0x0000000c16237981 */ /* 0x000368000c1e1900 */
.L_x_8:
[----:B------:R-:W-:Y:S05]  /*1b30*/  BSYNC.RECONVERGENT B0 ;  /* 0x0000000000007941 */ /* 0x000fea0003800200 */
.L_x_7:
[----:B-----5:R2:W-:Y:S01]  /*1b40*/  STG.E desc[UR12][R24.64], R35 ;  /* 0x0000002318007986 */ /* 0x0205e2000c10190c */
[----:B01----:R-:W-:-:S04]  /*1b50*/  IMAD.WIDE R22, R31, 0x4, R24 ;  /* 0x000000041f167825 */ /* 0x003fc800078e0218 */
[----:B------:R-:W-:-:S07]  /*1b60*/  VIADD R33, R33, 0x2 ;  /* 0x0000000221217836 */ /* 0x000fce0000000000 */
.L_x_6:
[----:B------:R-:W-:-:S04]  /*1b70*/  LOP3.LUT R8, R8, 0x1, RZ, 0xc0, !PT ;  /* 0x0000000108087812 */ /* 0x000fc800078ec0ff */
[----:B------:R-:W-:-:S13]  /*1b80*/  ISETP.NE.U32.AND P0, PT, R8, 0x1, PT ;  /* 0x000000010800780c */ /* 0x000fda0003f05070 */
[----:B------:R-:W-:Y:S05]  /*1b90*/  @P0 BRA `(.L_x_2) ;  /* 0x0000000000480947 */ /* 0x000fea0003800000 */
[----:B--2---:R-:W0:Y:S01]  /*1ba0*/  LDC R24, c[0x0][0x3a4] ;  /* 0x0000e900ff187b82 */ /* 0x004e220000000800 */
[----:B------:R-:W-:Y:S01]  /*1bb0*/  BSSY.RECONVERGENT B0, `(.L_x_9) ;  /* 0x000000e000007945 */ /* 0x000fe20003800200 */
[----:B0-----:R-:W-:-:S05]  /*1bc0*/  IMAD R8, R33, R24, R6 ;  /* 0x0000001821087224 */ /* 0x001fca00078e0206 */
[----:B------:R-:W-:Y:S02]  /*1bd0*/  ISETP.GE.AND P0, PT, R8, UR9, PT ;  /* 0x0000000908007c0c */ /* 0x000fe4000bf06270 */
[C---:B------:R-:W-:Y:S02]  /*1be0*/  LOP3.LUT R8, R19.reuse, R8, RZ, 0xfc, !PT ;  /* 0x0000000813087212 */ /* 0x040fe400078efcff */
[----:B------:R-:W-:Y:S01]  /*1bf0*/  ISETP.GE.OR P0, PT, R19, UR8, P0 ;  /* 0x0000000813007c0c */ /* 0x000fe20008706670 */
[----:B------:R-:W-:-:S03]  /*1c00*/  IMAD.MOV.U32 R19, RZ, RZ, RZ ;  /* 0x000000ffff137224 */ /* 0x000fc600078e00ff */
[----:B------:R-:W-:-:S13]  /*1c10*/  ISETP.LT.OR P0, PT, R8, RZ, P0 ;  /* 0x000000ff0800720c */ /* 0x000fda0000701670 */
[----:B------:R-:W-:Y:S05]  /*1c20*/  @P0 BRA `(.L_x_10) ;  /* 0x0000000000180947 */ /* 0x000fea0003800000 */
[----:B------:R-:W-:-:S05]  /*1c30*/  IMAD R18, R33, R24, R18 ;  /* 0x0000001821127224 */ /* 0x000fca00078e0212 */
[----:B------:R-:W-:-:S04]  /*1c40*/  IADD3 R19, P0, PT, R18, R7, RZ ;  /* 0x0000000712137210 */ /* 0x000fc80007f1e0ff */
[----:B------:R-:W-:Y:S02]  /*1c50*/  LEA.HI.X.SX32 R8, R18, R9, 0x1, P0 ;  /* 0x0000000912087211 */ /* 0x000fe400000f0eff */
[----:B-----5:R-:W-:-:S04]  /*1c60*/  LEA R18, P0, R19, R20, 0x2 ;  /* 0x0000001413127211 */ /* 0x020fc800078010ff */
[----:B------:R-:W-:-:S06]  /*1c70*/  LEA.HI.X R19, R19, R21, R8, 0x2, P0 ;  /* 0x0000001513137211 */ /* 0x000fcc00000f1408 */
[----:B------:R0:W5:Y:S03]  /*1c80*/  LDG.E R19, desc[UR12][R18.64] ;  /* 0x0000000c12137981 */ /* 0x000166000c1e1900 */
.L_x_10:
[----:B------:R-:W-:Y:S05]  /*1c90*/  BSYNC.RECONVERGENT B0 ;  /* 0x0000000000007941 */ /* 0x000fea0003800200 */
.L_x_9:
[----:B-----5:R1:W-:Y:S02]  /*1ca0*/  STG.E desc[UR12][R22.64], R19 ;  /* 0x0000001316007986 */ /* 0x0203e4000c10190c */
[----:B-1----:R-:W-:-:S07]  /*1cb0*/  IMAD.WIDE R22, R31, 0x4, R22 ;  /* 0x000000041f167825 */ /* 0x002fce00078e0216 */
.L_x_2:
[----:B------:R-:W-:Y:S05]  /*1cc0*/  @P1 BRA `(.L_x_11) ;  /* 0xffffffec00dc1947 */ /* 0x000fea000383ffff */
[----:B------:R-:W1:Y:S01]  /*1cd0*/  LDCU UR4, c[0x0][0x360] ;  /* 0x00006c00ff0477ac */ /* 0x000e620008000800 */
[----:B------:R-:W1:Y:S02]  /*1ce0*/  LDC R6, c[0x0][0x370] ;  /* 0x0000dc00ff067b82 */ /* 0x000e640000000800 */
[----:B-1----:R-:W-:-:S05]  /*1cf0*/  IMAD R3, R6, UR4, R3 ;  /* 0x0000000406037c24 */ /* 0x002fca000f8e0203 */
[----:B------:R-:W-:-:S13]  /*1d00*/  ISETP.GE.AND P0, PT, R3, R0, PT ;  /* 0x000000000300720c */ /* 0x000fda0003f06270 */
[----:B------:R-:W-:Y:S05]  /*1d10*/  @!P0 BRA `(.L_x_12) ;  /* 0xffffffe800548947 */ /* 0x000fea000383ffff */
[----:B------:R-:W-:Y:S05]  /*1d20*/  EXIT ;  /* 0x000000000000794d */ /* 0x000fea0003800000 */
.L_x_13:
[----:B------:R-:W-:-:S00]  /*1d30*/  BRA `(.L_x_13) ;  /* 0xfffffffc00fc7947 */ /* 0x000fc0000383ffff */
[----:B------:R-:W-:-:S00]  /*1d40*/  NOP ;  /* 0x0000000000007918 */ /* 0x000fc00000000000 */
        /* <DEDUP_REMOVED lines=11> */
.L_x_14:


//--------------------- .nv.shared.reserved.0     --------------------------
	.section	.nv.shared.reserved.0,"aw",@nobits
	.weak		__nv_reservedSMEM_offset_0_alias
	.size		__nv_reservedSMEM_offset_0_alias, 0, 64
	.other		__nv_reservedSMEM_offset_0_alias,@"STO_CUDA_RESERVED_SHARED STV_DEFAULT"
__nv_reservedSMEM_offset_0_alias:
	.zero		0
	.zero		64


//--------------------- .nv.constant0._Z6im2colIiEvP6TensorIT_ES3_iiiiiiii --------------------------
	.section	.nv.constant0._Z6im2colIiEvP6TensorIT_ES3_iiiiiiii,"a",@progbits
	.sectionflags	@""
	.align	4
.nv.constant0._Z6im2colIiEvP6TensorIT_ES3_iiiiiiii:
	.zero		944


//--------------------- SYMBOLS --------------------------

	.type		.nv.reservedSmem.offset0,@object
	.size		.nv.reservedSmem.offset0,0x4
